//
// Generated by NVIDIA NVVM Compiler
//
// Compiler Build ID: CL-36424714
// Cuda compilation tools, release 13.0, V13.0.88
// Based on NVVM 20.0.0
//

.version 9.0
.target sm_100
.address_size 64

	// .globl	_Z9integratePfS_S_S_S_S_S_S_S_S_

.visible .entry _Z9integratePfS_S_S_S_S_S_S_S_S_(
	.param .u64 .ptr .align 1 _Z9integratePfS_S_S_S_S_S_S_S_S__param_0,
	.param .u64 .ptr .align 1 _Z9integratePfS_S_S_S_S_S_S_S_S__param_1,
	.param .u64 .ptr .align 1 _Z9integratePfS_S_S_S_S_S_S_S_S__param_2,
	.param .u64 .ptr .align 1 _Z9integratePfS_S_S_S_S_S_S_S_S__param_3,
	.param .u64 .ptr .align 1 _Z9integratePfS_S_S_S_S_S_S_S_S__param_4,
	.param .u64 .ptr .align 1 _Z9integratePfS_S_S_S_S_S_S_S_S__param_5,
	.param .u64 .ptr .align 1 _Z9integratePfS_S_S_S_S_S_S_S_S__param_6,
	.param .u64 .ptr .align 1 _Z9integratePfS_S_S_S_S_S_S_S_S__param_7,
	.param .u64 .ptr .align 1 _Z9integratePfS_S_S_S_S_S_S_S_S__param_8,
	.param .u64 .ptr .align 1 _Z9integratePfS_S_S_S_S_S_S_S_S__param_9
)
{
	.reg .pred 	%p<11>;
	.reg .b32 	%r<36>;
	.reg .b32 	%f<122>;
	.reg .b64 	%rd<30>;

	ld.param.u64 	%rd3, [_Z9integratePfS_S_S_S_S_S_S_S_S__param_1];
	ld.param.u64 	%rd4, [_Z9integratePfS_S_S_S_S_S_S_S_S__param_2];
	ld.param.u64 	%rd10, [_Z9integratePfS_S_S_S_S_S_S_S_S__param_3];
	ld.param.u64 	%rd5, [_Z9integratePfS_S_S_S_S_S_S_S_S__param_4];
	ld.param.u64 	%rd6, [_Z9integratePfS_S_S_S_S_S_S_S_S__param_5];
	ld.param.u64 	%rd7, [_Z9integratePfS_S_S_S_S_S_S_S_S__param_6];
	ld.param.u64 	%rd11, [_Z9integratePfS_S_S_S_S_S_S_S_S__param_7];
	ld.param.u64 	%rd8, [_Z9integratePfS_S_S_S_S_S_S_S_S__param_8];
	ld.param.u64 	%rd9, [_Z9integratePfS_S_S_S_S_S_S_S_S__param_9];
	cvta.to.global.u64 	%rd12, %rd10;
	cvta.to.global.u64 	%rd1, %rd11;
	ld.global.f32 	%f5, [%rd1];
	cvt.rzi.s32.f32 	%r8, %f5;
	mov.u32 	%r9, %ntid.x;
	mov.u32 	%r10, %ctaid.z;
	mov.u32 	%r11, %nctaid.y;
	mov.u32 	%r12, %nctaid.x;
	mov.u32 	%r13, %ctaid.y;
	mov.u32 	%r14, %ctaid.x;
	mov.u32 	%r15, %nctaid.z;
	mov.u32 	%r16, %tid.x;
	mad.lo.s32 	%r17, %r8, %r15, %r10;
	mad.lo.s32 	%r18, %r17, %r11, %r13;
	mad.lo.s32 	%r19, %r18, %r12, %r14;
	mad.lo.s32 	%r1, %r19, %r9, %r16;
	ld.global.f32 	%f6, [%rd12];
	cvt.rzi.s32.f32 	%r20, %f6;
	ld.global.f32 	%f7, [%rd12+4];
	cvt.rzi.s32.f32 	%r2, %f7;
	ld.global.f32 	%f8, [%rd12+8];
	cvt.rzi.s32.f32 	%r3, %f8;
	mul.lo.s32 	%r21, %r2, %r20;
	mul.lo.s32 	%r22, %r21, %r3;
	setp.gt.s32 	%p1, %r1, %r22;
	@%p1 bra 	$L__BB0_5;
	cvta.to.global.u64 	%rd13, %rd5;
	cvta.to.global.u64 	%rd14, %rd7;
	cvta.to.global.u64 	%rd15, %rd6;
	cvt.rn.f32.s32 	%f9, %r1;
	mul.lo.s32 	%r23, %r3, %r2;
	cvt.rn.f32.s32 	%f10, %r23;
	div.rn.f32 	%f11, %f9, %f10;
	cvt.rmi.f32.f32 	%f12, %f11;
	cvt.rzi.s32.f32 	%r24, %f12;
	mul.lo.s32 	%r25, %r23, %r24;
	sub.s32 	%r26, %r1, %r25;
	cvt.rn.f32.s32 	%f13, %r26;
	cvt.rn.f32.s32 	%f14, %r3;
	div.rn.f32 	%f15, %f13, %f14;
	cvt.rmi.f32.f32 	%f16, %f15;
	cvt.rzi.s32.f32 	%r27, %f16;
	mad.lo.s32 	%r28, %r27, %r3, %r25;
	sub.s32 	%r29, %r1, %r28;
	cvt.rn.f32.s32 	%f17, %r29;
	ld.global.f32 	%f18, [%rd1+4];
	ld.global.f32 	%f19, [%rd13];
	fma.rn.f32 	%f20, %f12, %f18, %f19;
	ld.global.f32 	%f21, [%rd13+4];
	fma.rn.f32 	%f22, %f16, %f18, %f21;
	ld.global.f32 	%f23, [%rd13+8];
	fma.rn.f32 	%f24, %f18, %f17, %f23;
	ld.global.f32 	%f25, [%rd14+12];
	sub.f32 	%f26, %f20, %f25;
	ld.global.f32 	%f27, [%rd14+28];
	sub.f32 	%f28, %f22, %f27;
	ld.global.f32 	%f29, [%rd14+44];
	sub.f32 	%f30, %f24, %f29;
	ld.global.f32 	%f31, [%rd14];
	ld.global.f32 	%f32, [%rd14+16];
	mul.f32 	%f33, %f28, %f32;
	fma.rn.f32 	%f34, %f26, %f31, %f33;
	ld.global.f32 	%f35, [%rd14+32];
	fma.rn.f32 	%f36, %f30, %f35, %f34;
	ld.global.f32 	%f37, [%rd14+4];
	ld.global.f32 	%f38, [%rd14+20];
	mul.f32 	%f39, %f28, %f38;
	fma.rn.f32 	%f40, %f26, %f37, %f39;
	ld.global.f32 	%f41, [%rd14+36];
	fma.rn.f32 	%f42, %f30, %f41, %f40;
	ld.global.f32 	%f43, [%rd14+8];
	ld.global.f32 	%f44, [%rd14+24];
	mul.f32 	%f45, %f28, %f44;
	fma.rn.f32 	%f46, %f26, %f43, %f45;
	ld.global.f32 	%f47, [%rd14+40];
	fma.rn.f32 	%f48, %f30, %f47, %f46;
	ld.global.f32 	%f49, [%rd15];
	div.rn.f32 	%f50, %f36, %f48;
	ld.global.f32 	%f51, [%rd15+8];
	fma.rn.f32 	%f52, %f49, %f50, %f51;
	mov.f32 	%f53, 0f3F000000;
	copysign.f32 	%f54, %f52, %f53;
	add.rz.f32 	%f55, %f52, %f54;
	cvt.rzi.f32.f32 	%f56, %f55;
	cvt.rzi.s32.f32 	%r30, %f56;
	ld.global.f32 	%f57, [%rd15+16];
	div.rn.f32 	%f58, %f42, %f48;
	ld.global.f32 	%f59, [%rd15+20];
	fma.rn.f32 	%f60, %f57, %f58, %f59;
	copysign.f32 	%f61, %f60, %f53;
	add.rz.f32 	%f62, %f60, %f61;
	cvt.rzi.f32.f32 	%f63, %f62;
	cvt.rzi.s32.f32 	%r31, %f63;
	ld.global.f32 	%f64, [%rd1+8];
	cvt.rzi.s32.f32 	%r32, %f64;
	ld.global.f32 	%f65, [%rd1+12];
	cvt.rzi.s32.f32 	%r34, %f65;
	or.b32  	%r35, %r30, %r31;
	setp.ge.s32 	%p2, %r30, %r34;
	setp.lt.s32 	%p3, %r35, 0;
	setp.ge.s32 	%p4, %r31, %r32;
	or.pred  	%p5, %p2, %p4;
	or.pred  	%p6, %p5, %p3;
	setp.lt.f32 	%p7, %f48, 0f00000000;
	or.pred  	%p8, %p6, %p7;
	@%p8 bra 	$L__BB0_5;
	mad.lo.s32 	%r7, %r31, %r34, %r30;
	cvta.to.global.u64 	%rd16, %rd9;
	mul.wide.s32 	%rd17, %r7, 4;
	add.s64 	%rd18, %rd16, %rd17;
	ld.global.f32 	%f2, [%rd18];
	setp.eq.f32 	%p9, %f2, 0f00000000;
	@%p9 bra 	$L__BB0_5;
	ld.global.f32 	%f3, [%rd1+16];
	sub.f32 	%f4, %f2, %f48;
	neg.f32 	%f66, %f3;
	setp.lt.f32 	%p10, %f4, %f66;
	@%p10 bra 	$L__BB0_5;
	ld.param.u64 	%rd29, [_Z9integratePfS_S_S_S_S_S_S_S_S__param_0];
	div.rn.f32 	%f67, %f4, %f3;
	min.f32 	%f68, %f67, 0f3F800000;
	cvta.to.global.u64 	%rd19, %rd3;
	mul.wide.s32 	%rd20, %r1, 4;
	add.s64 	%rd21, %rd19, %rd20;
	ld.global.f32 	%f69, [%rd21];
	ld.global.f32 	%f70, [%rd1+20];
	add.f32 	%f71, %f69, %f70;
	st.global.f32 	[%rd21], %f71;
	cvta.to.global.u64 	%rd22, %rd29;
	add.s64 	%rd23, %rd22, %rd20;
	ld.global.f32 	%f72, [%rd23];
	mul.f32 	%f73, %f69, %f72;
	fma.rn.f32 	%f74, %f68, %f70, %f73;
	div.rn.f32 	%f75, %f74, %f71;
	st.global.f32 	[%rd23], %f75;
	cvta.to.global.u64 	%rd24, %rd4;
	add.s64 	%rd25, %rd24, %rd20;
	ld.global.f32 	%f76, [%rd25];
	mul.f32 	%f77, %f76, 0f37800000;
	cvt.rmi.f32.f32 	%f78, %f77;
	mul.f32 	%f79, %f78, 0f43800000;
	mul.f32 	%f80, %f79, 0f43800000;
	sub.f32 	%f81, %f76, %f80;
	mul.f32 	%f82, %f81, 0f3B800000;
	cvt.rmi.f32.f32 	%f83, %f82;
	mul.f32 	%f84, %f83, 0f43800000;
	sub.f32 	%f85, %f81, %f84;
	cvta.to.global.u64 	%rd26, %rd8;
	add.s64 	%rd28, %rd26, %rd17;
	ld.global.f32 	%f86, [%rd28];
	mul.f32 	%f87, %f86, 0f37800000;
	cvt.rmi.f32.f32 	%f88, %f87;
	mul.f32 	%f89, %f88, 0f43800000;
	mul.f32 	%f90, %f89, 0f43800000;
	sub.f32 	%f91, %f86, %f90;
	mul.f32 	%f92, %f91, 0f3B800000;
	cvt.rmi.f32.f32 	%f93, %f92;
	mul.f32 	%f94, %f93, 0f43800000;
	sub.f32 	%f95, %f91, %f94;
	mul.f32 	%f96, %f70, %f88;
	fma.rn.f32 	%f97, %f69, %f78, %f96;
	div.rn.f32 	%f98, %f97, %f71;
	mov.f32 	%f99, 0f3F000000;
	copysign.f32 	%f100, %f98, %f99;
	add.rz.f32 	%f101, %f98, %f100;
	cvt.rzi.f32.f32 	%f102, %f101;
	min.f32 	%f103, %f102, 0f437F0000;
	mul.f32 	%f104, %f70, %f93;
	fma.rn.f32 	%f105, %f69, %f83, %f104;
	div.rn.f32 	%f106, %f105, %f71;
	copysign.f32 	%f107, %f106, %f99;
	add.rz.f32 	%f108, %f106, %f107;
	cvt.rzi.f32.f32 	%f109, %f108;
	min.f32 	%f110, %f109, 0f437F0000;
	mul.f32 	%f111, %f70, %f95;
	fma.rn.f32 	%f112, %f69, %f85, %f111;
	div.rn.f32 	%f113, %f112, %f71;
	copysign.f32 	%f114, %f113, %f99;
	add.rz.f32 	%f115, %f113, %f114;
	cvt.rzi.f32.f32 	%f116, %f115;
	min.f32 	%f117, %f116, 0f437F0000;
	mul.f32 	%f118, %f103, 0f43800000;
	mul.f32 	%f119, %f110, 0f43800000;
	fma.rn.f32 	%f120, %f118, 0f43800000, %f119;
	add.f32 	%f121, %f120, %f117;
	st.global.f32 	[%rd25], %f121;
$L__BB0_5:
	ret;

}


// ===== COMPILED SASS (sm_100) =====

	.target	sm_100

	.elftype	@"ET_EXEC"


//--------------------- .note.nv.tkinfo           --------------------------
	.section	.note.nv.tkinfo,"",@"SHT_NOTE"
	.sectionflags	@"SHF_NOTE_NV_TKINFO"
	.tkinfo
        /*0018*/ 	.word	0x00000002
        /*0030*/ 	.string	""
        /*0030*/ 	.string	"ptxas"
        /*0030*/ 	.string	"Cuda compilation tools, release 13.0, V13.0.88"
        /*0030*/ 	.string	"Build cuda_13.0.r13.0/compiler.36424714_0"
        /*0030*/ 	.string	"-arch sm_100 -m 64 "



//--------------------- .note.nv.cuinfo           --------------------------
	.section	.note.nv.cuinfo,"",@"SHT_NOTE"
	.sectionflags	@"SHF_NOTE_NV_CUINFO"
        /*0018*/ 	.short	0x0002
        /*001a*/ 	.short	0x0064
        /*001c*/ 	.short	0x0082
	.zero		2


//--------------------- .nv.info                  --------------------------
	.section	.nv.info,"",@"SHT_CUDA_INFO"
	.align	4


	//----- nvinfo : EIATTR_REGCOUNT
	.align		4
        /*0000*/ 	.byte	0x04, 0x2f
        /*0002*/ 	.short	(.L_1 - .L_0)
	.align		4
.L_0:
        /*0004*/ 	.word	index@(_Z9integratePfS_S_S_S_S_S_S_S_S_)
        /*0008*/ 	.word	0x00000020


	//----- nvinfo : EIATTR_FRAME_SIZE
	.align		4
.L_1:
        /*000c*/ 	.byte	0x04, 0x11
        /*000e*/ 	.short	(.L_3 - .L_2)
	.align		4
.L_2:
        /*0010*/ 	.word	index@($__internal_0_$__cuda_sm3x_div_rn_noftz_f32_slowpath)
        /*0014*/ 	.word	0x00000000


	//----- nvinfo : EIATTR_FRAME_SIZE
	.align		4
.L_3:
        /*0018*/ 	.byte	0x04, 0x11
        /*001a*/ 	.short	(.L_5 - .L_4)
	.align		4
.L_4:
        /*001c*/ 	.word	index@(_Z9integratePfS_S_S_S_S_S_S_S_S_)
        /*0020*/ 	.word	0x00000000


	//----- nvinfo : EIATTR_MIN_STACK_SIZE
	.align		4
.L_5:
        /*0024*/ 	.byte	0x04, 0x12
        /*0026*/ 	.short	(.L_7 - .L_6)
	.align		4
.L_6:
        /*0028*/ 	.word	index@(_Z9integratePfS_S_S_S_S_S_S_S_S_)
        /*002c*/ 	.word	0x00000000
.L_7:


//--------------------- .nv.compat                --------------------------
	.section	.nv.compat,"",@"SHT_CUDA_COMPAT_INFO"
	.align	4
        /*0000*/ 	.byte	0x02, 0x09, 0x00, 0x00, 0x02, 0x02, 0x01, 0x00, 0x02, 0x05, 0x05, 0x00, 0x03, 0x07, 0x01, 0x01
        /*0010*/ 	.byte	0x02, 0x03, 0x00, 0x00, 0x02, 0x06, 0x01, 0x00, 0x04, 0x0b, 0x08, 0x00, 0x01, 0x00, 0x00, 0x00
        /*0020*/ 	.byte	0x00, 0x00, 0x00, 0x00


//--------------------- .nv.info._Z9integratePfS_S_S_S_S_S_S_S_S_ --------------------------
	.section	.nv.info._Z9integratePfS_S_S_S_S_S_S_S_S_,"",@"SHT_CUDA_INFO"
	.sectionflags	@""
	.align	4


	//----- nvinfo : EIATTR_CUDA_API_VERSION
	.align		4
        /*0000*/ 	.byte	0x04, 0x37
        /*0002*/ 	.short	(.L_9 - .L_8)
.L_8:
        /*0004*/ 	.word	0x00000082


	//----- nvinfo : EIATTR_KPARAM_INFO
	.align		4
.L_9:
        /*0008*/ 	.byte	0x04, 0x17
        /*000a*/ 	.short	(.L_11 - .L_10)
.L_10:
        /*000c*/ 	.word	0x00000000
        /*0010*/ 	.short	0x0009
        /*0012*/ 	.short	0x0048
        /*0014*/ 	.byte	0x00, 0xf5, 0x21, 0x00


	//----- nvinfo : EIATTR_KPARAM_INFO
	.align		4
.L_11:
        /*0018*/ 	.byte	0x04, 0x17
        /*001a*/ 	.short	(.L_13 - .L_12)
.L_12:
        /*001c*/ 	.word	0x00000000
        /*0020*/ 	.short	0x0008
        /*0022*/ 	.short	0x0040
        /*0024*/ 	.byte	0x00, 0xf5, 0x21, 0x00


	//----- nvinfo : EIATTR_KPARAM_INFO
	.align		4
.L_13:
        /*0028*/ 	.byte	0x04, 0x17
        /*002a*/ 	.short	(.L_15 - .L_14)
.L_14:
        /*002c*/ 	.word	0x00000000
        /*0030*/ 	.short	0x0007
        /*0032*/ 	.short	0x0038
        /*0034*/ 	.byte	0x00, 0xf5, 0x21, 0x00


	//----- nvinfo : EIATTR_KPARAM_INFO
	.align		4
.L_15:
        /*0038*/ 	.byte	0x04, 0x17
        /*003a*/ 	.short	(.L_17 - .L_16)
.L_16:
        /*003c*/ 	.word	0x00000000
        /*0040*/ 	.short	0x0006
        /*0042*/ 	.short	0x0030
        /*0044*/ 	.byte	0x00, 0xf5, 0x21, 0x00


	//----- nvinfo : EIATTR_KPARAM_INFO
	.align		4
.L_17:
        /*0048*/ 	.byte	0x04, 0x17
        /*004a*/ 	.short	(.L_19 - .L_18)
.L_18:
        /*004c*/ 	.word	0x00000000
        /*0050*/ 	.short	0x0005
        /*0052*/ 	.short	0x0028
        /*0054*/ 	.byte	0x00, 0xf5, 0x21, 0x00


	//----- nvinfo : EIATTR_KPARAM_INFO
	.align		4
.L_19:
        /*0058*/ 	.byte	0x04, 0x17
        /*005a*/ 	.short	(.L_21 - .L_20)
.L_20:
        /*005c*/ 	.word	0x00000000
        /*0060*/ 	.short	0x0004
        /*0062*/ 	.short	0x0020
        /*0064*/ 	.byte	0x00, 0xf5, 0x21, 0x00


	//----- nvinfo : EIATTR_KPARAM_INFO
	.align		4
.L_21:
        /*0068*/ 	.byte	0x04, 0x17
        /*006a*/ 	.short	(.L_23 - .L_22)
.L_22:
        /*006c*/ 	.word	0x00000000
        /*0070*/ 	.short	0x0003
        /*0072*/ 	.short	0x0018
        /*0074*/ 	.byte	0x00, 0xf5, 0x21, 0x00


	//----- nvinfo : EIATTR_KPARAM_INFO
	.align		4
.L_23:
        /*0078*/ 	.byte	0x04, 0x17
        /*007a*/ 	.short	(.L_25 - .L_24)
.L_24:
        /*007c*/ 	.word	0x00000000
        /*0080*/ 	.short	0x0002
        /*0082*/ 	.short	0x0010
        /*0084*/ 	.byte	0x00, 0xf5, 0x21, 0x00


	//----- nvinfo : EIATTR_KPARAM_INFO
	.align		4
.L_25:
        /*0088*/ 	.byte	0x04, 0x17
        /*008a*/ 	.short	(.L_27 - .L_26)
.L_26:
        /*008c*/ 	.word	0x00000000
        /*0090*/ 	.short	0x0001
        /*0092*/ 	.short	0x0008
        /*0094*/ 	.byte	0x00, 0xf5, 0x21, 0x00


	//----- nvinfo : EIATTR_KPARAM_INFO
	.align		4
.L_27:
        /*0098*/ 	.byte	0x04, 0x17
        /*009a*/ 	.short	(.L_29 - .L_28)
.L_28:
        /*009c*/ 	.word	0x00000000
        /*00a0*/ 	.short	0x0000
        /*00a2*/ 	.short	0x0000
        /*00a4*/ 	.byte	0x00, 0xf5, 0x21, 0x00


	//----- nvinfo : EIATTR_SPARSE_MMA_MASK
	.align		4
.L_29:
        /*00a8*/ 	.byte	0x03, 0x50
        /*00aa*/ 	.short	0x0000


	//----- nvinfo : EIATTR_MAXREG_COUNT
	.align		4
        /*00ac*/ 	.byte	0x03, 0x1b
        /*00ae*/ 	.short	0x00ff


	//----- nvinfo : EIATTR_MERCURY_ISA_VERSION
	.align		4
        /*00b0*/ 	.byte	0x03, 0x5f
        /*00b2*/ 	.short	0x0101


	//----- nvinfo : EIATTR_VRC_CTA_INIT_COUNT
	.align		4
        /*00b4*/ 	.byte	0x02, 0x4a
	.zero		1
	.zero		1


	//----- nvinfo : EIATTR_EXIT_INSTR_OFFSETS
	.align		4
        /*00b8*/ 	.byte	0x04, 0x1c
        /*00ba*/ 	.short	(.L_31 - .L_30)


	//   ....[0]....
.L_30:
        /*00bc*/ 	.word	0x000001b0


	//   ....[1]....
        /*00c0*/ 	.word	0x000009e0


	//   ....[2]....
        /*00c4*/ 	.word	0x00000a40


	//   ....[3]....
        /*00c8*/ 	.word	0x00000a80


	//   ....[4]....
        /*00cc*/ 	.word	0x000012a0


	//----- nvinfo : EIATTR_CRS_STACK_SIZE
	.align		4
.L_31:
        /*00d0*/ 	.byte	0x04, 0x1e
        /*00d2*/ 	.short	(.L_33 - .L_32)
.L_32:
        /*00d4*/ 	.word	0x00000000


	//----- nvinfo : EIATTR_CBANK_PARAM_SIZE
	.align		4
.L_33:
        /*00d8*/ 	.byte	0x03, 0x19
        /*00da*/ 	.short	0x0050


	//----- nvinfo : EIATTR_PARAM_CBANK
	.align		4
        /*00dc*/ 	.byte	0x04, 0x0a
        /*00de*/ 	.short	(.L_35 - .L_34)
	.align		4
.L_34:
        /*00e0*/ 	.word	index@(.nv.constant0._Z9integratePfS_S_S_S_S_S_S_S_S_)
        /*00e4*/ 	.short	0x0380
        /*00e6*/ 	.short	0x0050


	//----- nvinfo : EIATTR_SW_WAR
	.align		4
.L_35:
        /*00e8*/ 	.byte	0x04, 0x36
        /*00ea*/ 	.short	(.L_37 - .L_36)
.L_36:
        /*00ec*/ 	.word	0x00000008
.L_37:


//--------------------- .nv.callgraph             --------------------------
	.section	.nv.callgraph,"",@"SHT_CUDA_CALLGRAPH"
	.align	4
	.sectionentsize	8
	.align		4
        /*0000*/ 	.word	0x00000000
	.align		4
        /*0004*/ 	.word	0xffffffff
	.align		4
        /*0008*/ 	.word	0x00000000
	.align		4
        /*000c*/ 	.word	0xfffffffe
	.align		4
        /*0010*/ 	.word	0x00000000
	.align		4
        /*0014*/ 	.word	0xfffffffd
	.align		4
        /*0018*/ 	.word	0x00000000
	.align		4
        /*001c*/ 	.word	0xfffffffc


//--------------------- .text._Z9integratePfS_S_S_S_S_S_S_S_S_ --------------------------
	.section	.text._Z9integratePfS_S_S_S_S_S_S_S_S_,"ax",@progbits
	.align	128
        .global         _Z9integratePfS_S_S_S_S_S_S_S_S_
        .type           _Z9integratePfS_S_S_S_S_S_S_S_S_,@function
        .size           _Z9integratePfS_S_S_S_S_S_S_S_S_,(.L_x_30 - _Z9integratePfS_S_S_S_S_S_S_S_S_)
        .other          _Z9integratePfS_S_S_S_S_S_S_S_S_,@"STO_CUDA_ENTRY STV_DEFAULT"
_Z9integratePfS_S_S_S_S_S_S_S_S_:
.text._Z9integratePfS_S_S_S_S_S_S_S_S_:
[----:B------:R-:W-:Y:S08]  /*0000*/  LDC R1, c[0x0][0x37c] ;  /* 0x0000df00ff017b82 */ /* 0x000ff00000000800 */
[----:B------:R-:W0:Y:S01]  /*0010*/  LDC.64 R2, c[0x0][0x3b8] ;  /* 0x0000ee00ff027b82 */ /* 0x000e220000000a00 */
[----:B------:R-:W0:Y:S07]  /*0020*/  LDCU.64 UR4, c[0x0][0x358] ;  /* 0x00006b00ff0477ac */ /* 0x000e2e0008000a00 */
[----:B------:R-:W1:Y:S01]  /*0030*/  LDC.64 R4, c[0x0][0x398] ;  /* 0x0000e600ff047b82 */ /* 0x000e620000000a00 */
[----:B0-----:R-:W2:Y:S04]  /*0040*/  LDG.E R2, desc[UR4][R2.64] ;  /* 0x0000000402027981 */ /* 0x001ea8000c1e1900 */
[----:B-1----:R-:W3:Y:S04]  /*0050*/  LDG.E R7, desc[UR4][R4.64] ;  /* 0x0000000404077981 */ /* 0x002ee8000c1e1900 */
[----:B------:R-:W4:Y:S04]  /*0060*/  LDG.E R8, desc[UR4][R4.64+0x4] ;  /* 0x0000040404087981 */ /* 0x000f28000c1e1900 */
[----:B------:R-:W5:Y:S01]  /*0070*/  LDG.E R6, desc[UR4][R4.64+0x8] ;  /* 0x0000080404067981 */ /* 0x000f62000c1e1900 */
[----:B------:R-:W0:Y:S01]  /*0080*/  LDCU UR6, c[0x0][0x360] ;  /* 0x00006c00ff0677ac */ /* 0x000e220008000800 */
[----:B------:R-:W1:Y:S01]  /*0090*/  S2UR UR7, SR_CTAID.Z ;  /* 0x00000000000779c3 */ /* 0x000e620000002700 */
[----:B------:R-:W0:Y:S01]  /*00a0*/  S2R R9, SR_CTAID.Y ;  /* 0x0000000000097919 */ /* 0x000e220000002600 */
[----:B------:R-:W0:Y:S01]  /*00b0*/  LDCU UR8, c[0x0][0x374] ;  /* 0x00006e80ff0877ac */ /* 0x000e220008000800 */
[----:B------:R-:W0:Y:S01]  /*00c0*/  S2R R11, SR_CTAID.X ;  /* 0x00000000000b7919 */ /* 0x000e220000002500 */
[----:B------:R-:W0:Y:S04]  /*00d0*/  LDCU UR9, c[0x0][0x370] ;  /* 0x00006e00ff0977ac */ /* 0x000e280008000800 */
[----:B------:R-:W1:Y:S01]  /*00e0*/  LDC R13, c[0x0][0x378] ;  /* 0x0000de00ff0d7b82 */ /* 0x000e620000000800 */
[----:B------:R-:W5:Y:S01]  /*00f0*/  S2R R15, SR_TID.X ;  /* 0x00000000000f7919 */ /* 0x000f620000002100 */
[----:B--2---:R-:W1:Y:S08]  /*0100*/  F2I.TRUNC.NTZ R2, R2 ;  /* 0x0000000200027305 */ /* 0x004e70000020f100 */
[----:B---3--:R-:W-:Y:S01]  /*0110*/  F2I.TRUNC.NTZ R7, R7 ;  /* 0x0000000700077305 */ /* 0x008fe2000020f100 */
[----:B-1----:R-:W-:-:S07]  /*0120*/  IMAD R0, R2, R13, UR7 ;  /* 0x0000000702007e24 */ /* 0x002fce000f8e020d */
[----:B----4-:R-:W1:Y:S01]  /*0130*/  F2I.TRUNC.NTZ R8, R8 ;  /* 0x0000000800087305 */ /* 0x010e62000020f100 */
[----:B0-----:R-:W-:-:S04]  /*0140*/  IMAD R0, R0, UR8, R9 ;  /* 0x0000000800007c24 */ /* 0x001fc8000f8e0209 */
[----:B------:R-:W-:-:S03]  /*0150*/  IMAD R0, R0, UR9, R11 ;  /* 0x0000000900007c24 */ /* 0x000fc6000f8e020b */
[----:B-----5:R-:W0:Y:S01]  /*0160*/  F2I.TRUNC.NTZ R6, R6 ;  /* 0x0000000600067305 */ /* 0x020e22000020f100 */
[----:B------:R-:W-:Y:S02]  /*0170*/  IMAD R14, R0, UR6, R15 ;  /* 0x00000006000e7c24 */ /* 0x000fe4000f8e020f */
[----:B-1----:R-:W-:-:S04]  /*0180*/  IMAD R3, R7, R8, RZ ;  /* 0x0000000807037224 */ /* 0x002fc800078e02ff */
[----:B0-----:R-:W-:-:S05]  /*0190*/  IMAD R3, R6, R3, RZ ;  /* 0x0000000306037224 */ /* 0x001fca00078e02ff */
[----:B------:R-:W-:-:S13]  /*01a0*/  ISETP.GT.AND P0, PT, R14, R3, PT ;  /* 0x000000030e00720c */ /* 0x000fda0003f04270 */
[----:B------:R-:W-:Y:S05]  /*01b0*/  @P0 EXIT ;  /* 0x000000000000094d */ /* 0x000fea0003800000 */
[----:B------:R-:W-:Y:S01]  /*01c0*/  IMAD R7, R8, R6, RZ ;  /* 0x0000000608077224 */ /* 0x000fe200078e02ff */
[----:B------:R-:W-:Y:S01]  /*01d0*/  I2FP.F32.S32 R0, R14 ;  /* 0x0000000e00007245 */ /* 0x000fe20000201400 */
[----:B------:R-:W-:Y:S03]  /*01e0*/  BSSY.RECONVERGENT B0, `(.L_x_0) ;  /* 0x000000d000007945 */ /* 0x000fe60003800200 */
[----:B------:R-:W-:-:S04]  /*01f0*/  I2FP.F32.S32 R17, R7 ;  /* 0x0000000700117245 */ /* 0x000fc80000201400 */
[----:B------:R-:W0:Y:S08]  /*0200*/  MUFU.RCP R2, R17 ;  /* 0x0000001100027308 */ /* 0x000e300000001000 */
[----:B------:R-:W1:Y:S01]  /*0210*/  FCHK P0, R0, R17 ;  /* 0x0000001100007302 */ /* 0x000e620000000000 */
[----:B0-----:R-:W-:-:S04]  /*0220*/  FFMA R3, -R17, R2, 1 ;  /* 0x3f80000011037423 */ /* 0x001fc80000000102 */
[----:B------:R-:W-:-:S04]  /*0230*/  FFMA R3, R2, R3, R2 ;  /* 0x0000000302037223 */ /* 0x000fc80000000002 */
[----:B------:R-:W-:-:S04]  /*0240*/  FFMA R2, R0, R3, RZ ;  /* 0x0000000300027223 */ /* 0x000fc800000000ff */
[----:B------:R-:W-:-:S04]  /*0250*/  FFMA R4, -R17, R2, R0 ;  /* 0x0000000211047223 */ /* 0x000fc80000000100 */
[----:B------:R-:W-:Y:S01]  /*0260*/  FFMA R3, R3, R4, R2 ;  /* 0x0000000403037223 */ /* 0x000fe20000000002 */
[----:B-1----:R-:W-:Y:S06]  /*0270*/  @!P0 BRA `(.L_x_1) ;  /* 0x00000000000c8947 */ /* 0x002fec0003800000 */
[----:B------:R-:W-:-:S07]  /*0280*/  MOV R4, 0x2a0 ;  /* 0x000002a000047802 */ /* 0x000fce0000000f00 */
[----:B------:R-:W-:Y:S05]  /*0290*/  CALL.REL.NOINC `($__internal_0_$__cuda_sm3x_div_rn_noftz_f32_slowpath) ;  /* 0x0000001000047944 */ /* 0x000fea0003c00000 */
[----:B------:R-:W-:-:S07]  /*02a0*/  MOV R3, R0 ;  /* 0x0000000000037202 */ /* 0x000fce0000000f00 */
.L_x_1:
[----:B------:R-:W-:Y:S05]  /*02b0*/  BSYNC.RECONVERGENT B0 ;  /* 0x0000000000007941 */ /* 0x000fea0003800200 */
.L_x_0:
[----:B------:R-:W0:Y:S01]  /*02c0*/  F2I.FLOOR.NTZ R0, R3 ;  /* 0x0000000300007305 */ /* 0x000e220000207100 */
[----:B------:R-:W-:Y:S01]  /*02d0*/  I2FP.F32.S32 R17, R6 ;  /* 0x0000000600117245 */ /* 0x000fe20000201400 */
[----:B------:R-:W-:Y:S06]  /*02e0*/  BSSY.RECONVERGENT B0, `(.L_x_2) ;  /* 0x0000010000007945 */ /* 0x000fec0003800200 */
[----:B------:R-:W1:Y:S01]  /*02f0*/  MUFU.RCP R4, R17 ;  /* 0x0000001100047308 */ /* 0x000e620000001000 */
[----:B0-----:R-:W-:-:S07]  /*0300*/  IMAD R7, R7, R0, RZ ;  /* 0x0000000007077224 */ /* 0x001fce00078e02ff */
[----:B------:R-:W-:Y:S01]  /*0310*/  FRND.FLOOR R2, R3 ;  /* 0x0000000300027307 */ /* 0x000fe20000205000 */
[----:B------:R-:W-:-:S04]  /*0320*/  IADD3 R0, PT, PT, R14, -R7, RZ ;  /* 0x800000070e007210 */ /* 0x000fc80007ffe0ff */
[----:B------:R-:W-:Y:S01]  /*0330*/  I2FP.F32.S32 R0, R0 ;  /* 0x0000000000007245 */ /* 0x000fe20000201400 */
[----:B-1----:R-:W-:-:S03]  /*0340*/  FFMA R5, -R17, R4, 1 ;  /* 0x3f80000011057423 */ /* 0x002fc60000000104 */
[----:B------:R-:W0:Y:S01]  /*0350*/  FCHK P0, R0, R17 ;  /* 0x0000001100007302 */ /* 0x000e220000000000 */
[----:B------:R-:W-:-:S04]  /*0360*/  FFMA R5, R4, R5, R4 ;  /* 0x0000000504057223 */ /* 0x000fc80000000004 */
[----:B------:R-:W-:-:S04]  /*0370*/  FFMA R12, R0, R5, RZ ;  /* 0x00000005000c7223 */ /* 0x000fc800000000ff */
[----:B------:R-:W-:-:S04]  /*0380*/  FFMA R4, -R17, R12, R0 ;  /* 0x0000000c11047223 */ /* 0x000fc80000000100 */
[----:B------:R-:W-:Y:S01]  /*0390*/  FFMA R12, R5, R4, R12 ;  /* 0x00000004050c7223 */ /* 0x000fe2000000000c */
[----:B0-----:R-:W-:Y:S06]  /*03a0*/  @!P0 BRA `(.L_x_3) ;  /* 0x00000000000c8947 */ /* 0x001fec0003800000 */
[----:B------:R-:W-:-:S07]  /*03b0*/  MOV R4, 0x3d0 ;  /* 0x000003d000047802 */ /* 0x000fce0000000f00 */
[----:B------:R-:W-:Y:S05]  /*03c0*/  CALL.REL.NOINC `($__internal_0_$__cuda_sm3x_div_rn_noftz_f32_slowpath) ;  /* 0x0000000c00b87944 */ /* 0x000fea0003c00000 */
[----:B------:R-:W-:-:S07]  /*03d0*/  MOV R12, R0 ;  /* 0x00000000000c7202 */ /* 0x000fce0000000f00 */
.L_x_3:
[----:B------:R-:W-:Y:S05]  /*03e0*/  BSYNC.RECONVERGENT B0 ;  /* 0x0000000000007941 */ /* 0x000fea0003800200 */
.L_x_2:
[----:B------:R-:W0:Y:S08]  /*03f0*/  LDC.64 R8, c[0x0][0x3b8] ;  /* 0x0000ee00ff087b82 */ /* 0x000e300000000a00 */
[----:B------:R-:W1:Y:S08]  /*0400*/  LDC.64 R28, c[0x0][0x3a0] ;  /* 0x0000e800ff1c7b82 */ /* 0x000e700000000a00 */
[----:B------:R-:W2:Y:S01]  /*0410*/  LDC.64 R4, c[0x0][0x3b0] ;  /* 0x0000ec00ff047b82 */ /* 0x000ea20000000a00 */
[----:B0-----:R0:W3:Y:S04]  /*0420*/  LDG.E R11, desc[UR4][R8.64+0x4] ;  /* 0x00000404080b7981 */ /* 0x0010e8000c1e1900 */
[----:B-1----:R-:W3:Y:S04]  /*0430*/  LDG.E R26, desc[UR4][R28.64+0x4] ;  /* 0x000004041c1a7981 */ /* 0x002ee8000c1e1900 */
[----:B------:R-:W4:Y:S04]  /*0440*/  LDG.E R21, desc[UR4][R28.64] ;  /* 0x000000041c157981 */ /* 0x000f28000c1e1900 */
[----:B--2---:R-:W2:Y:S04]  /*0450*/  LDG.E R24, desc[UR4][R4.64+0x1c] ;  /* 0x00001c0404187981 */ /* 0x004ea8000c1e1900 */
[----:B------:R-:W2:Y:S04]  /*0460*/  LDG.E R17, desc[UR4][R4.64+0xc] ;  /* 0x00000c0404117981 */ /* 0x000ea8000c1e1900 */
[----:B------:R-:W2:Y:S04]  /*0470*/  LDG.E R0, desc[UR4][R4.64+0x18] ;  /* 0x0000180404007981 */ /* 0x000ea8000c1e1900 */
[----:B------:R-:W2:Y:S04]  /*0480*/  LDG.E R22, desc[UR4][R28.64+0x8] ;  /* 0x000008041c167981 */ /* 0x000ea8000c1e1900 */
[----:B------:R-:W2:Y:S04]  /*0490*/  LDG.E R23, desc[UR4][R4.64+0x8] ;  /* 0x0000080404177981 */ /* 0x000ea8000c1e1900 */
[----:B------:R-:W2:Y:S04]  /*04a0*/  LDG.E R19, desc[UR4][R4.64+0x2c] ;  /* 0x00002c0404137981 */ /* 0x000ea8000c1e1900 */
[----:B------:R-:W2:Y:S04]  /*04b0*/  LDG.E R20, desc[UR4][R4.64+0x28] ;  /* 0x0000280404147981 */ /* 0x000ea8000c1e1900 */
[----:B------:R-:W2:Y:S01]  /*04c0*/  LDG.E R16, desc[UR4][R4.64+0x10] ;  /* 0x0000100404107981 */ /* 0x000ea2000c1e1900 */
[----:B0-----:R-:W0:Y:S03]  /*04d0*/  LDC.64 R8, c[0x0][0x3a8] ;  /* 0x0000ea00ff087b82 */ /* 0x001e260000000a00 */
[----:B------:R-:W2:Y:S04]  /*04e0*/  LDG.E R13, desc[UR4][R4.64] ;  /* 0x00000004040d7981 */ /* 0x000ea8000c1e1900 */
[----:B------:R-:W2:Y:S04]  /*04f0*/  LDG.E R15, desc[UR4][R4.64+0x20] ;  /* 0x00002004040f7981 */ /* 0x000ea8000c1e1900 */
[----:B------:R-:W2:Y:S04]  /*0500*/  LDG.E R10, desc[UR4][R4.64+0x14] ;  /* 0x00001404040a7981 */ /* 0x000ea8000c1e1900 */
[----:B------:R-:W2:Y:S04]  /*0510*/  LDG.E R3, desc[UR4][R4.64+0x4] ;  /* 0x0000040404037981 */ /* 0x000ea8000c1e1900 */
[----:B------:R1:W2:Y:S04]  /*0520*/  LDG.E R18, desc[UR4][R4.64+0x24] ;  /* 0x0000240404127981 */ /* 0x0002a8000c1e1900 */
[----:B0-----:R0:W5:Y:S01]  /*0530*/  LDG.E R8, desc[UR4][R8.64] ;  /* 0x0000000408087981 */ /* 0x001162000c1e1900 */
[----:B------:R-:W1:Y:S01]  /*0540*/  F2I.FLOOR.NTZ R27, R12 ;  /* 0x0000000c001b7305 */ /* 0x000e620000207100 */
[----:B------:R-:W-:Y:S07]  /*0550*/  BSSY.RECONVERGENT B0, `(.L_x_4) ;  /* 0x0000020000007945 */ /* 0x000fee0003800200 */
[----:B------:R-:W3:Y:S01]  /*0560*/  FRND.FLOOR R25, R12 ;  /* 0x0000000c00197307 */ /* 0x000ee20000205000 */
[----:B-1----:R-:W-:-:S05]  /*0570*/  IMAD R27, R6, R27, R7 ;  /* 0x0000001b061b7224 */ /* 0x002fca00078e0207 */
[----:B------:R-:W-:-:S04]  /*0580*/  IADD3 R27, PT, PT, R14, -R27, RZ ;  /* 0x8000001b0e1b7210 */ /* 0x000fc80007ffe0ff */
[----:B------:R-:W-:Y:S01]  /*0590*/  I2FP.F32.S32 R27, R27 ;  /* 0x0000001b001b7245 */ /* 0x000fe20000201400 */
[-C--:B---3--:R-:W-:Y:S01]  /*05a0*/  FFMA R25, R25, R11.reuse, R26 ;  /* 0x0000000b19197223 */ /* 0x088fe2000000001a */
[----:B----4-:R-:W-:-:S03]  /*05b0*/  FFMA R2, R2, R11, R21 ;  /* 0x0000000b02027223 */ /* 0x010fc60000000015 */
[----:B--2---:R-:W-:Y:S01]  /*05c0*/  FADD R21, R25, -R24 ;  /* 0x8000001819157221 */ /* 0x004fe20000000000 */
[----:B------:R-:W-:-:S03]  /*05d0*/  FADD R2, R2, -R17 ;  /* 0x8000001102027221 */ /* 0x000fc60000000000 */
[----:B------:R-:W-:Y:S01]  /*05e0*/  FMUL R5, R21, R0 ;  /* 0x0000000015057220 */ /* 0x000fe20000400000 */
[----:B------:R-:W-:-:S03]  /*05f0*/  FFMA R22, R27, R11, R22 ;  /* 0x0000000b1b167223 */ /* 0x000fc60000000016 */
[----:B------:R-:W-:Y:S01]  /*0600*/  FFMA R0, R2, R23, R5 ;  /* 0x0000001702007223 */ /* 0x000fe20000000005 */
[----:B------:R-:W-:-:S04]  /*0610*/  FADD R19, R22, -R19 ;  /* 0x8000001316137221 */ /* 0x000fc80000000000 */
[----:B------:R-:W-:-:S04]  /*0620*/  FFMA R7, R19, R20, R0 ;  /* 0x0000001413077223 */ /* 0x000fc80000000000 */
[----:B------:R-:W1:Y:S01]  /*0630*/  MUFU.RCP R4, R7 ;  /* 0x0000000700047308 */ /* 0x000e620000001000 */
[----:B------:R-:W-:-:S04]  /*0640*/  FMUL R5, R21, R16 ;  /* 0x0000001015057220 */ /* 0x000fc80000400000 */
[----:B------:R-:W-:-:S04]  /*0650*/  FFMA R0, R2, R13, R5 ;  /* 0x0000000d02007223 */ /* 0x000fc80000000005 */
[----:B------:R-:W-:Y:S01]  /*0660*/  FFMA R0, R19, R15, R0 ;  /* 0x0000000f13007223 */ /* 0x000fe20000000000 */
[----:B------:R-:W-:-:S03]  /*0670*/  FMUL R21, R21, R10 ;  /* 0x0000000a15157220 */ /* 0x000fc60000400000 */
[----:B------:R-:W2:Y:S01]  /*0680*/  FCHK P0, R0, R7 ;  /* 0x0000000700007302 */ /* 0x000ea20000000000 */
[----:B------:R-:W-:Y:S01]  /*0690*/  FFMA R2, R2, R3, R21 ;  /* 0x0000000302027223 */ /* 0x000fe20000000015 */
[----:B-1----:R-:W-:-:S03]  /*06a0*/  FFMA R5, -R7, R4, 1 ;  /* 0x3f80000007057423 */ /* 0x002fc60000000104 */
[----:B------:R-:W-:Y:S01]  /*06b0*/  FFMA R2, R19, R18, R2 ;  /* 0x0000001213027223 */ /* 0x000fe20000000002 */
[----:B------:R-:W-:-:S04]  /*06c0*/  FFMA R5, R4, R5, R4 ;  /* 0x0000000504057223 */ /* 0x000fc80000000004 */
[----:B------:R-:W-:-:S04]  /*06d0*/  FFMA R4, R0, R5, RZ ;  /* 0x0000000500047223 */ /* 0x000fc800000000ff */
[----:B------:R-:W-:-:S04]  /*06e0*/  FFMA R3, -R7, R4, R0 ;  /* 0x0000000407037223 */ /* 0x000fc80000000100 */
[----:B------:R-:W-:Y:S01]  /*06f0*/  FFMA R3, R5, R3, R4 ;  /* 0x0000000305037223 */ /* 0x000fe20000000004 */
[----:B0-2---:R-:W-:Y:S06]  /*0700*/  @!P0 BRA `(.L_x_5) ;  /* 0x0000000000108947 */ /* 0x005fec0003800000 */
[----:B------:R-:W-:Y:S02]  /*0710*/  MOV R17, R7 ;  /* 0x0000000700117202 */ /* 0x000fe40000000f00 */
[----:B------:R-:W-:-:S07]  /*0720*/  MOV R4, 0x740 ;  /* 0x0000074000047802 */ /* 0x000fce0000000f00 */
[----:B-----5:R-:W-:Y:S05]  /*0730*/  CALL.REL.NOINC `($__internal_0_$__cuda_sm3x_div_rn_noftz_f32_slowpath) ;  /* 0x0000000800dc7944 */ /* 0x020fea0003c00000 */
[----:B------:R-:W-:-:S07]  /*0740*/  MOV R3, R0 ;  /* 0x0000000000037202 */ /* 0x000fce0000000f00 */
.L_x_5:
[----:B------:R-:W-:Y:S05]  /*0750*/  BSYNC.RECONVERGENT B0 ;  /* 0x0000000000007941 */ /* 0x000fea0003800200 */
.L_x_4:
[----:B------:R-:W0:Y:S02]  /*0760*/  LDC.64 R4, c[0x0][0x3a8] ;  /* 0x0000ea00ff047b82 */ /* 0x000e240000000a00 */
[----:B0-----:R-:W2:Y:S01]  /*0770*/  LDG.E R9, desc[UR4][R4.64+0x8] ;  /* 0x0000080404097981 */ /* 0x001ea2000c1e1900 */
[----:B------:R-:W0:Y:S01]  /*0780*/  MUFU.RCP R10, R7 ;  /* 0x00000007000a7308 */ /* 0x000e220000001000 */
[----:B------:R-:W-:Y:S02]  /*0790*/  HFMA2 R0, -RZ, RZ, 1.75, 0 ;  /* 0x3f000000ff007431 */ /* 0x000fe400000001ff */
[----:B------:R1:W5:Y:S01]  /*07a0*/  LDG.E R6, desc[UR4][R4.64+0x10] ;  /* 0x0000100404067981 */ /* 0x000362000c1e1900 */
[----:B------:R-:W-:Y:S04]  /*07b0*/  BSSY.RECONVERGENT B0, `(.L_x_6) ;  /* 0x0000011000007945 */ /* 0x000fe80003800200 */
[----:B------:R-:W3:Y:S01]  /*07c0*/  FCHK P0, R2, R7 ;  /* 0x0000000702007302 */ /* 0x000ee20000000000 */
[----:B--2--5:R-:W-:Y:S01]  /*07d0*/  FFMA R3, R8, R3, R9 ;  /* 0x0000000308037223 */ /* 0x024fe20000000009 */
[----:B0-----:R-:W-:-:S04]  /*07e0*/  FFMA R9, -R7, R10, 1 ;  /* 0x3f80000007097423 */ /* 0x001fc8000000010a */
[----:B------:R-:W-:Y:S01]  /*07f0*/  LOP3.LUT R0, R0, 0x80000000, R3, 0xb8, !PT ;  /* 0x8000000000007812 */ /* 0x000fe200078eb803 */
[----:B------:R-:W-:-:S04]  /*0800*/  FFMA R10, R10, R9, R10 ;  /* 0x000000090a0a7223 */ /* 0x000fc8000000000a */
[----:B------:R-:W-:Y:S01]  /*0810*/  FADD.RZ R0, R3, R0 ;  /* 0x0000000003007221 */ /* 0x000fe2000000c000 */
[----:B------:R-:W-:-:S03]  /*0820*/  FFMA R3, R2, R10, RZ ;  /* 0x0000000a02037223 */ /* 0x000fc600000000ff */
[----:B------:R0:W2:Y:S01]  /*0830*/  F2I.TRUNC.NTZ R11, R0 ;  /* 0x00000000000b7305 */ /* 0x0000a2000020f100 */
[----:B-1----:R-:W-:-:S04]  /*0840*/  FFMA R4, -R7, R3, R2 ;  /* 0x0000000307047223 */ /* 0x002fc80000000102 */
[----:B------:R-:W-:Y:S01]  /*0850*/  FFMA R9, R10, R4, R3 ;  /* 0x000000040a097223 */ /* 0x000fe20000000003 */
[----:B---3--:R-:W-:Y:S06]  /*0860*/  @!P0 BRA `(.L_x_7) ;  /* 0x0000000000148947 */ /* 0x008fec0003800000 */
[----:B0-----:R-:W-:Y:S02]  /*0870*/  MOV R0, R2 ;  /* 0x0000000200007202 */ /* 0x001fe40000000f00 */
[----:B------:R-:W-:Y:S02]  /*0880*/  MOV R17, R7 ;  /* 0x0000000700117202 */ /* 0x000fe40000000f00 */
[----:B------:R-:W-:-:S07]  /*0890*/  MOV R4, 0x8b0 ;  /* 0x000008b000047802 */ /* 0x000fce0000000f00 */
[----:B--2---:R-:W-:Y:S05]  /*08a0*/  CALL.REL.NOINC `($__internal_0_$__cuda_sm3x_div_rn_noftz_f32_slowpath) ;  /* 0x0000000800807944 */ /* 0x004fea0003c00000 */
[----:B------:R-:W-:-:S07]  /*08b0*/  MOV R9, R0 ;  /* 0x0000000000097202 */ /* 0x000fce0000000f00 */
.L_x_7:
[----:B------:R-:W-:Y:S05]  /*08c0*/  BSYNC.RECONVERGENT B0 ;  /* 0x0000000000007941 */ /* 0x000fea0003800200 */
.L_x_6:
[----:B------:R-:W1:Y:S08]  /*08d0*/  LDC.64 R4, c[0x0][0x3a8] ;  /* 0x0000ea00ff047b82 */ /* 0x000e700000000a00 */
[----:B------:R-:W0:Y:S01]  /*08e0*/  LDC.64 R2, c[0x0][0x3b8] ;  /* 0x0000ee00ff027b82 */ /* 0x000e220000000a00 */
[----:B-1----:R-:W3:Y:S04]  /*08f0*/  LDG.E R5, desc[UR4][R4.64+0x14] ;  /* 0x0000140404057981 */ /* 0x002ee8000c1e1900 */
[----:B0-----:R-:W4:Y:S04]  /*0900*/  LDG.E R0, desc[UR4][R2.64+0x8] ;  /* 0x0000080402007981 */ /* 0x001f28000c1e1900 */
[----:B------:R-:W5:Y:S01]  /*0910*/  LDG.E R8, desc[UR4][R2.64+0xc] ;  /* 0x00000c0402087981 */ /* 0x000f62000c1e1900 */
[----:B---3--:R-:W-:Y:S01]  /*0920*/  FFMA R6, R6, R9, R5 ;  /* 0x0000000906067223 */ /* 0x008fe20000000005 */
[----:B------:R-:W-:Y:S01]  /*0930*/  HFMA2 R9, -RZ, RZ, 1.75, 0 ;  /* 0x3f000000ff097431 */ /* 0x000fe200000001ff */
[----:B----4-:R-:W-:Y:S04]  /*0940*/  F2I.TRUNC.NTZ R0, R0 ;  /* 0x0000000000007305 */ /* 0x010fe8000020f100 */
[----:B------:R-:W-:-:S05]  /*0950*/  LOP3.LUT R9, R9, 0x80000000, R6, 0xb8, !PT ;  /* 0x8000000009097812 */ /* 0x000fca00078eb806 */
[----:B------:R-:W-:Y:S01]  /*0960*/  FADD.RZ R9, R6, R9 ;  /* 0x0000000906097221 */ /* 0x000fe2000000c000 */
[----:B-----5:R-:W-:Y:S08]  /*0970*/  F2I.TRUNC.NTZ R8, R8 ;  /* 0x0000000800087305 */ /* 0x020ff0000020f100 */
[----:B------:R-:W0:Y:S02]  /*0980*/  F2I.TRUNC.NTZ R9, R9 ;  /* 0x0000000900097305 */ /* 0x000e24000020f100 */
[----:B0-----:R-:W-:-:S02]  /*0990*/  ISETP.GE.AND P0, PT, R9, R0, PT ;  /* 0x000000000900720c */ /* 0x001fc40003f06270 */
[C---:B--2---:R-:W-:Y:S02]  /*09a0*/  LOP3.LUT R4, R11.reuse, R9, RZ, 0xfc, !PT ;  /* 0x000000090b047212 */ /* 0x044fe400078efcff */
[----:B------:R-:W-:-:S04]  /*09b0*/  ISETP.GE.OR P0, PT, R11, R8, P0 ;  /* 0x000000080b00720c */ /* 0x000fc80000706670 */
[----:B------:R-:W-:-:S04]  /*09c0*/  ISETP.LT.OR P0, PT, R4, RZ, P0 ;  /* 0x000000ff0400720c */ /* 0x000fc80000701670 */
[----:B------:R-:W-:-:S13]  /*09d0*/  FSETP.LT.OR P0, PT, R7, RZ, P0 ;  /* 0x000000ff0700720b */ /* 0x000fda0000701400 */
[----:B------:R-:W-:Y:S05]  /*09e0*/  @P0 EXIT ;  /* 0x000000000000094d */ /* 0x000fea0003800000 */
[----:B------:R-:W0:Y:S01]  /*09f0*/  LDC.64 R4, c[0x0][0x3c8] ;  /* 0x0000f200ff047b82 */ /* 0x000e220000000a00 */
[----:B------:R-:W-:-:S04]  /*0a00*/  IMAD R11, R9, R8, R11 ;  /* 0x00000008090b7224 */ /* 0x000fc800078e020b */
[----:B0-----:R-:W-:-:S06]  /*0a10*/  IMAD.WIDE R4, R11, 0x4, R4 ;  /* 0x000000040b047825 */ /* 0x001fcc00078e0204 */
[----:B------:R-:W2:Y:S02]  /*0a20*/  LDG.E R4, desc[UR4][R4.64] ;  /* 0x0000000404047981 */ /* 0x000ea4000c1e1900 */
[----:B--2---:R-:W-:-:S13]  /*0a30*/  FSETP.NEU.AND P0, PT, R4, RZ, PT ;  /* 0x000000ff0400720b */ /* 0x004fda0003f0d000 */
[----:B------:R-:W-:Y:S05]  /*0a40*/  @!P0 EXIT ;  /* 0x000000000000894d */ /* 0x000fea0003800000 */
[----:B------:R-:W2:Y:S01]  /*0a50*/  LDG.E R17, desc[UR4][R2.64+0x10] ;  /* 0x0000100402117981 */ /* 0x000ea2000c1e1900 */
[----:B------:R-:W-:-:S05]  /*0a60*/  FADD R0, -R7, R4 ;  /* 0x0000000407007221 */ /* 0x000fca0000000100 */
[----:B--2---:R-:W-:-:S13]  /*0a70*/  FSETP.GEU.AND P0, PT, R0, -R17, PT ;  /* 0x800000110000720b */ /* 0x004fda0003f0e000 */
[----:B------:R-:W-:Y:S05]  /*0a80*/  @!P0 EXIT ;  /* 0x000000000000894d */ /* 0x000fea0003800000 */
[----:B------:R-:W0:Y:S01]  /*0a90*/  MUFU.RCP R2, R17 ;  /* 0x0000001100027308 */ /* 0x000e220000001000 */
[----:B------:R-:W-:Y:S07]  /*0aa0*/  BSSY.RECONVERGENT B0, `(.L_x_8) ;  /* 0x000000b000007945 */ /* 0x000fee0003800200 */
        /* <DEDUP_REMOVED lines=10> */
.L_x_9:
[----:B------:R-:W-:Y:S05]  /*0b50*/  BSYNC.RECONVERGENT B0 ;  /* 0x0000000000007941 */ /* 0x000fea0003800200 */
.L_x_8:
[----:B------:R-:W0:Y:S08]  /*0b60*/  LDC.64 R4, c[0x0][0x388] ;  /* 0x0000e200ff047b82 */ /* 0x000e300000000a00 */
[----:B------:R-:W1:Y:S08]  /*0b70*/  LDC.64 R2, c[0x0][0x3b8] ;  /* 0x0000ee00ff027b82 */ /* 0x000e700000000a00 */
[----:B------:R-:W2:Y:S01]  /*0b80*/  LDC.64 R8, c[0x0][0x380] ;  /* 0x0000e000ff087b82 */ /* 0x000ea20000000a00 */
[----:B0-----:R-:W-:-:S05]  /*0b90*/  IMAD.WIDE R4, R14, 0x4, R4 ;  /* 0x000000040e047825 */ /* 0x001fca00078e0204 */
[----:B------:R-:W3:Y:S04]  /*0ba0*/  LDG.E R7, desc[UR4][R4.64] ;  /* 0x0000000404077981 */ /* 0x000ee8000c1e1900 */
[----:B-1----:R-:W3:Y:S01]  /*0bb0*/  LDG.E R2, desc[UR4][R2.64+0x14] ;  /* 0x0000140402027981 */ /* 0x002ee2000c1e1900 */
[----:B--2---:R-:W-:-:S04]  /*0bc0*/  IMAD.WIDE R8, R14, 0x4, R8 ;  /* 0x000000040e087825 */ /* 0x004fc800078e0208 */
[----:B---3--:R-:W-:-:S05]  /*0bd0*/  FADD R6, R7, R2 ;  /* 0x0000000207067221 */ /* 0x008fca0000000000 */
[----:B------:R0:W-:Y:S04]  /*0be0*/  STG.E desc[UR4][R4.64], R6 ;  /* 0x0000000604007986 */ /* 0x0001e8000c101904 */
[----:B------:R-:W2:Y:S01]  /*0bf0*/  LDG.E R0, desc[UR4][R8.64] ;  /* 0x0000000408007981 */ /* 0x000ea2000c1e1900 */
[----:B------:R-:W1:Y:S01]  /*0c00*/  MUFU.RCP R15, R6 ;  /* 0x00000006000f7308 */ /* 0x000e620000001000 */
[----:B------:R-:W-:Y:S01]  /*0c10*/  FMNMX R13, R10, 1, PT ;  /* 0x3f8000000a0d7809 */ /* 0x000fe20003800000 */
[----:B------:R-:W-:Y:S01]  /*0c20*/  BSSY.RECONVERGENT B0, `(.L_x_10) ;  /* 0x000000e000007945 */ /* 0x000fe20003800200 */
[----:B-1----:R-:W-:-:S04]  /*0c30*/  FFMA R10, -R6, R15, 1 ;  /* 0x3f800000060a7423 */ /* 0x002fc8000000010f */
[----:B------:R-:W-:Y:S01]  /*0c40*/  FFMA R15, R15, R10, R15 ;  /* 0x0000000a0f0f7223 */ /* 0x000fe2000000000f */
[----:B--2---:R-:W-:-:S04]  /*0c50*/  FMUL R0, R7, R0 ;  /* 0x0000000007007220 */ /* 0x004fc80000400000 */
[----:B------:R-:W-:-:S04]  /*0c60*/  FFMA R0, R13, R2, R0 ;  /* 0x000000020d007223 */ /* 0x000fc80000000000 */
[----:B------:R-:W1:Y:S01]  /*0c70*/  FCHK P0, R0, R6 ;  /* 0x0000000600007302 */ /* 0x000e620000000000 */
[----:B------:R-:W-:-:S04]  /*0c80*/  FFMA R10, R0, R15, RZ ;  /* 0x0000000f000a7223 */ /* 0x000fc800000000ff */
[----:B------:R-:W-:-:S04]  /*0c90*/  FFMA R3, -R6, R10, R0 ;  /* 0x0000000a06037223 */ /* 0x000fc80000000100 */
[----:B------:R-:W-:Y:S01]  /*0ca0*/  FFMA R3, R15, R3, R10 ;  /* 0x000000030f037223 */ /* 0x000fe2000000000a */
[----:B01----:R-:W-:Y:S06]  /*0cb0*/  @!P0 BRA `(.L_x_11) ;  /* 0x0000000000108947 */ /* 0x003fec0003800000 */
[----:B------:R-:W-:Y:S02]  /*0cc0*/  MOV R17, R6 ;  /* 0x0000000600117202 */ /* 0x000fe40000000f00 */
[----:B------:R-:W-:-:S07]  /*0cd0*/  MOV R4, 0xcf0 ;  /* 0x00000cf000047802 */ /* 0x000fce0000000f00 */
[----:B------:R-:W-:Y:S05]  /*0ce0*/  CALL.REL.NOINC `($__internal_0_$__cuda_sm3x_div_rn_noftz_f32_slowpath) ;  /* 0x0000000400707944 */ /* 0x000fea0003c00000 */
[----:B------:R-:W-:-:S07]  /*0cf0*/  MOV R3, R0 ;  /* 0x0000000000037202 */ /* 0x000fce0000000f00 */
.L_x_11:
[----:B------:R-:W-:Y:S05]  /*0d00*/  BSYNC.RECONVERGENT B0 ;  /* 0x0000000000007941 */ /* 0x000fea0003800200 */
.L_x_10:
[----:B------:R-:W0:Y:S01]  /*0d10*/  LDC.64 R4, c[0x0][0x3c0] ;  /* 0x0000f000ff047b82 */ /* 0x000e220000000a00 */
[----:B------:R1:W-:Y:S07]  /*0d20*/  STG.E desc[UR4][R8.64], R3 ;  /* 0x0000000308007986 */ /* 0x0003ee000c101904 */
[----:B------:R-:W2:Y:S01]  /*0d30*/  LDC.64 R12, c[0x0][0x390] ;  /* 0x0000e400ff0c7b82 */ /* 0x000ea20000000a00 */
[----:B0-----:R-:W-:-:S06]  /*0d40*/  IMAD.WIDE R4, R11, 0x4, R4 ;  /* 0x000000040b047825 */ /* 0x001fcc00078e0204 */
[----:B------:R-:W3:Y:S01]  /*0d50*/  LDG.E R4, desc[UR4][R4.64] ;  /* 0x0000000404047981 */ /* 0x000ee2000c1e1900 */
[----:B--2---:R-:W-:-:S05]  /*0d60*/  IMAD.WIDE R14, R14, 0x4, R12 ;  /* 0x000000040e0e7825 */ /* 0x004fca00078e020c */
[----:B------:R-:W2:Y:S01]  /*0d70*/  LDG.E R0, desc[UR4][R14.64] ;  /* 0x000000040e007981 */ /* 0x000ea2000c1e1900 */
[----:B------:R-:W-:Y:S01]  /*0d80*/  MUFU.RCP R17, R6 ;  /* 0x0000000600117308 */ /* 0x000fe20000001000 */
[----:B------:R-:W-:Y:S01]  /*0d90*/  BSSY.RECONVERGENT B0, `(.L_x_12) ;  /* 0x000001c000007945 */ /* 0x000fe20003800200 */
[----:B---3--:R-:W-:Y:S01]  /*0da0*/  FMUL R13, R4, 1.52587890625e-05 ;  /* 0x37800000040d7820 */ /* 0x008fe20000400000 */
[----:B--2---:R-:W-:-:S05]  /*0db0*/  FMUL R10, R0, 1.52587890625e-05 ;  /* 0x37800000000a7820 */ /* 0x004fca0000400000 */
[----:B------:R-:W0:Y:S08]  /*0dc0*/  FRND.FLOOR R13, R13 ;  /* 0x0000000d000d7307 */ /* 0x000e300000205000 */
[----:B------:R-:W1:Y:S01]  /*0dd0*/  FRND.FLOOR R10, R10 ;  /* 0x0000000a000a7307 */ /* 0x000e620000205000 */
[----:B0-----:R-:W-:-:S04]  /*0de0*/  FMUL R11, R13, 256 ;  /* 0x438000000d0b7820 */ /* 0x001fc80000400000 */
[----:B------:R-:W-:Y:S01]  /*0df0*/  FFMA R16, R11, -256, R4 ;  /* 0xc38000000b107823 */ /* 0x000fe20000000004 */
[----:B-1----:R-:W-:Y:S01]  /*0e00*/  FMUL R3, R10, 256 ;  /* 0x438000000a037820 */ /* 0x002fe20000400000 */
[----:B------:R-:W-:-:S03]  /*0e10*/  FMUL R4, R2, R13 ;  /* 0x0000000d02047220 */ /* 0x000fc60000400000 */
[----:B------:R-:W-:Y:S01]  /*0e20*/  FFMA R3, R3, -256, R0 ;  /* 0xc380000003037823 */ /* 0x000fe20000000000 */
[----:B------:R-:W-:Y:S01]  /*0e30*/  FMUL R11, R16, 0.00390625 ;  /* 0x3b800000100b7820 */ /* 0x000fe20000400000 */
[----:B------:R-:W-:Y:S02]  /*0e40*/  FFMA R13, R7, R10, R4 ;  /* 0x0000000a070d7223 */ /* 0x000fe40000000004 */
[----:B------:R-:W-:Y:S01]  /*0e50*/  FMUL R12, R3, 0.00390625 ;  /* 0x3b800000030c7820 */ /* 0x000fe20000400000 */
[----:B------:R-:W-:Y:S01]  /*0e60*/  FFMA R0, -R6, R17, 1 ;  /* 0x3f80000006007423 */ /* 0x000fe20000000111 */
[----:B------:R-:W-:Y:S03]  /*0e70*/  FCHK P0, R13, R6 ;  /* 0x000000060d007302 */ /* 0x000fe60000000000 */
[----:B------:R-:W-:-:S05]  /*0e80*/  FFMA R0, R17, R0, R17 ;  /* 0x0000000011007223 */ /* 0x000fca0000000011 */
[----:B------:R-:W0:Y:S01]  /*0e90*/  FRND.FLOOR R11, R11 ;  /* 0x0000000b000b7307 */ /* 0x000e220000205000 */
[----:B------:R-:W-:-:S07]  /*0ea0*/  FFMA R5, R0, R13, RZ ;  /* 0x0000000d00057223 */ /* 0x000fce00000000ff */
[----:B------:R-:W1:Y:S01]  /*0eb0*/  FRND.FLOOR R12, R12 ;  /* 0x0000000c000c7307 */ /* 0x000e620000205000 */
[----:B------:R-:W-:-:S04]  /*0ec0*/  FFMA R4, -R6, R5, R13 ;  /* 0x0000000506047223 */ /* 0x000fc8000000010d */
[----:B------:R-:W-:Y:S01]  /*0ed0*/  FFMA R0, R0, R4, R5 ;  /* 0x0000000400007223 */ /* 0x000fe20000000005 */
[----:B0-----:R-:W-:Y:S01]  /*0ee0*/  FFMA R9, R11, -256, R16 ;  /* 0xc38000000b097823 */ /* 0x001fe20000000010 */
[----:B-1----:R-:W-:Y:S01]  /*0ef0*/  FFMA R8, R12, -256, R3 ;  /* 0xc38000000c087823 */ /* 0x002fe20000000003 */
[----:B------:R-:W-:Y:S06]  /*0f00*/  @!P0 BRA `(.L_x_13) ;  /* 0x0000000000108947 */ /* 0x000fec0003800000 */
[----:B------:R-:W-:Y:S02]  /*0f10*/  MOV R0, R13 ;  /* 0x0000000d00007202 */ /* 0x000fe40000000f00 */
[----:B------:R-:W-:Y:S02]  /*0f20*/  MOV R17, R6 ;  /* 0x0000000600117202 */ /* 0x000fe40000000f00 */
[----:B------:R-:W-:-:S07]  /*0f30*/  MOV R4, 0xf50 ;  /* 0x00000f5000047802 */ /* 0x000fce0000000f00 */
[----:B------:R-:W-:Y:S05]  /*0f40*/  CALL.REL.NOINC `($__internal_0_$__cuda_sm3x_div_rn_noftz_f32_slowpath) ;  /* 0x0000000000d87944 */ /* 0x000fea0003c00000 */
.L_x_13:
[----:B------:R-:W-:Y:S05]  /*0f50*/  BSYNC.RECONVERGENT B0 ;  /* 0x0000000000007941 */ /* 0x000fea0003800200 */
.L_x_12:
[----:B------:R-:W-:Y:S01]  /*0f60*/  HFMA2 R3, -RZ, RZ, 1.75, 0 ;  /* 0x3f000000ff037431 */ /* 0x000fe200000001ff */
[----:B------:R-:W0:Y:S01]  /*0f70*/  MUFU.RCP R5, R6 ;  /* 0x0000000600057308 */ /* 0x000e220000001000 */
[----:B------:R-:W-:Y:S03]  /*0f80*/  BSSY.RECONVERGENT B0, `(.L_x_14) ;  /* 0x0000012000007945 */ /* 0x000fe60003800200 */
[----:B------:R-:W-:-:S05]  /*0f90*/  LOP3.LUT R3, R3, 0x80000000, R0, 0xb8, !PT ;  /* 0x8000000003037812 */ /* 0x000fca00078eb800 */
[----:B------:R-:W-:Y:S01]  /*0fa0*/  FADD.RZ R3, R3, R0 ;  /* 0x0000000003037221 */ /* 0x000fe2000000c000 */
[----:B------:R-:W-:Y:S01]  /*0fb0*/  FMUL R0, R2, R11 ;  /* 0x0000000b02007220 */ /* 0x000fe20000400000 */
[----:B0-----:R-:W-:-:S03]  /*0fc0*/  FFMA R4, -R6, R5, 1 ;  /* 0x3f80000006047423 */ /* 0x001fc60000000105 */
[----:B------:R-:W-:Y:S01]  /*0fd0*/  FFMA R13, R7, R12, R0 ;  /* 0x0000000c070d7223 */ /* 0x000fe20000000000 */
[----:B------:R-:W0:Y:S01]  /*0fe0*/  FRND.TRUNC R3, R3 ;  /* 0x0000000300037307 */ /* 0x000e22000020d000 */
[----:B------:R-:W-:-:S04]  /*0ff0*/  FFMA R0, R5, R4, R5 ;  /* 0x0000000405007223 */ /* 0x000fc80000000005 */
[----:B------:R-:W-:-:S03]  /*1000*/  FFMA R5, R0, R13, RZ ;  /* 0x0000000d00057223 */ /* 0x000fc600000000ff */
[----:B------:R-:W1:Y:S01]  /*1010*/  FCHK P0, R13, R6 ;  /* 0x000000060d007302 */ /* 0x000e620000000000 */
[----:B------:R-:W-:-:S04]  /*1020*/  FFMA R4, -R6, R5, R13 ;  /* 0x0000000506047223 */ /* 0x000fc8000000010d */
[----:B------:R-:W-:Y:S01]  /*1030*/  FFMA R0, R0, R4, R5 ;  /* 0x0000000400007223 */ /* 0x000fe20000000005 */
[----:B0-----:R-:W-:Y:S01]  /*1040*/  FMNMX R11, R3, 255, PT ;  /* 0x437f0000030b7809 */ /* 0x001fe20003800000 */
[----:B-1----:R-:W-:Y:S06]  /*1050*/  @!P0 BRA `(.L_x_15) ;  /* 0x0000000000108947 */ /* 0x002fec0003800000 */
[----:B------:R-:W-:Y:S02]  /*1060*/  MOV R0, R13 ;  /* 0x0000000d00007202 */ /* 0x000fe40000000f00 */
[----:B------:R-:W-:Y:S02]  /*1070*/  MOV R17, R6 ;  /* 0x0000000600117202 */ /* 0x000fe40000000f00 */
[----:B------:R-:W-:-:S07]  /*1080*/  MOV R4, 0x10a0 ;  /* 0x000010a000047802 */ /* 0x000fce0000000f00 */
[----:B------:R-:W-:Y:S05]  /*1090*/  CALL.REL.NOINC `($__internal_0_$__cuda_sm3x_div_rn_noftz_f32_slowpath) ;  /* 0x0000000000847944 */ /* 0x000fea0003c00000 */
.L_x_15:
[----:B------:R-:W-:Y:S05]  /*10a0*/  BSYNC.RECONVERGENT B0 ;  /* 0x0000000000007941 */ /* 0x000fea0003800200 */
.L_x_14:
[----:B------:R-:W-:Y:S01]  /*10b0*/  MOV R3, 0x3f000000 ;  /* 0x3f00000000037802 */ /* 0x000fe20000000f00 */
[----:B------:R-:W0:Y:S01]  /*10c0*/  MUFU.RCP R5, R6 ;  /* 0x0000000600057308 */ /* 0x000e220000001000 */
[----:B------:R-:W-:Y:S02]  /*10d0*/  BSSY.RECONVERGENT B0, `(.L_x_16) ;  /* 0x0000012000007945 */ /* 0x000fe40003800200 */
[----:B------:R-:W-:-:S05]  /*10e0*/  LOP3.LUT R3, R3, 0x80000000, R0, 0xb8, !PT ;  /* 0x8000000003037812 */ /* 0x000fca00078eb800 */
[----:B------:R-:W-:Y:S01]  /*10f0*/  FADD.RZ R3, R3, R0 ;  /* 0x0000000003037221 */ /* 0x000fe2000000c000 */
[----:B------:R-:W-:-:S03]  /*1100*/  FMUL R0, R2, R9 ;  /* 0x0000000902007220 */ /* 0x000fc60000400000 */
[----:B------:R-:W1:Y:S01]  /*1110*/  FRND.TRUNC R2, R3 ;  /* 0x0000000300027307 */ /* 0x000e62000020d000 */
[----:B------:R-:W-:Y:S01]  /*1120*/  FFMA R7, R7, R8, R0 ;  /* 0x0000000807077223 */ /* 0x000fe20000000000 */
[----:B0-----:R-:W-:-:S06]  /*1130*/  FFMA R4, -R6, R5, 1 ;  /* 0x3f80000006047423 */ /* 0x001fcc0000000105 */
[----:B------:R-:W0:Y:S01]  /*1140*/  FCHK P0, R7, R6 ;  /* 0x0000000607007302 */ /* 0x000e220000000000 */
[----:B------:R-:W-:-:S04]  /*1150*/  FFMA R0, R5, R4, R5 ;  /* 0x0000000405007223 */ /* 0x000fc80000000005 */
[----:B------:R-:W-:Y:S01]  /*1160*/  FFMA R5, R0, R7, RZ ;  /* 0x0000000700057223 */ /* 0x000fe200000000ff */
[----:B-1----:R-:W-:-:S03]  /*1170*/  FMNMX R2, R2, 255, PT ;  /* 0x437f000002027809 */ /* 0x002fc60003800000 */
[----:B------:R-:W-:-:S04]  /*1180*/  FFMA R4, -R6, R5, R7 ;  /* 0x0000000506047223 */ /* 0x000fc80000000107 */
[----:B------:R-:W-:Y:S01]  /*1190*/  FFMA R0, R0, R4, R5 ;  /* 0x0000000400007223 */ /* 0x000fe20000000005 */
[----:B0-----:R-:W-:Y:S06]  /*11a0*/  @!P0 BRA `(.L_x_17) ;  /* 0x0000000000108947 */ /* 0x001fec0003800000 */
[----:B------:R-:W-:Y:S02]  /*11b0*/  MOV R0, R7 ;  /* 0x0000000700007202 */ /* 0x000fe40000000f00 */
[----:B------:R-:W-:Y:S02]  /*11c0*/  MOV R17, R6 ;  /* 0x0000000600117202 */ /* 0x000fe40000000f00 */
[----:B------:R-:W-:-:S07]  /*11d0*/  MOV R4, 0x11f0 ;  /* 0x000011f000047802 */ /* 0x000fce0000000f00 */
[----:B------:R-:W-:Y:S05]  /*11e0*/  CALL.REL.NOINC `($__internal_0_$__cuda_sm3x_div_rn_noftz_f32_slowpath) ;  /* 0x0000000000307944 */ /* 0x000fea0003c00000 */
.L_x_17:
[----:B------:R-:W-:Y:S05]  /*11f0*/  BSYNC.RECONVERGENT B0 ;  /* 0x0000000000007941 */ /* 0x000fea0003800200 */
.L_x_16:
[----:B------:R-:W-:Y:S02]  /*1200*/  HFMA2 R3, -RZ, RZ, 1.75, 0 ;  /* 0x3f000000ff037431 */ /* 0x000fe400000001ff */
[----:B------:R-:W-:Y:S01]  /*1210*/  FMUL R11, R11, 256 ;  /* 0x438000000b0b7820 */ /* 0x000fe20000400000 */
[----:B------:R-:W-:-:S04]  /*1220*/  FMUL R2, R2, 256 ;  /* 0x4380000002027820 */ /* 0x000fc80000400000 */
[----:B------:R-:W-:Y:S01]  /*1230*/  FFMA R11, R11, 256, R2 ;  /* 0x438000000b0b7823 */ /* 0x000fe20000000002 */
[----:B------:R-:W-:-:S05]  /*1240*/  LOP3.LUT R3, R3, 0x80000000, R0, 0xb8, !PT ;  /* 0x8000000003037812 */ /* 0x000fca00078eb800 */
[----:B------:R-:W-:-:S06]  /*1250*/  FADD.RZ R3, R3, R0 ;  /* 0x0000000003037221 */ /* 0x000fcc000000c000 */
[----:B------:R-:W0:Y:S02]  /*1260*/  FRND.TRUNC R3, R3 ;  /* 0x0000000300037307 */ /* 0x000e24000020d000 */
[----:B0-----:R-:W-:-:S05]  /*1270*/  FMNMX R0, R3, 255, PT ;  /* 0x437f000003007809 */ /* 0x001fca0003800000 */
[----:B------:R-:W-:-:S05]  /*1280*/  FADD R11, R0, R11 ;  /* 0x0000000b000b7221 */ /* 0x000fca0000000000 */
[----:B------:R-:W-:Y:S01]  /*1290*/  STG.E desc[UR4][R14.64], R11 ;  /* 0x0000000b0e007986 */ /* 0x000fe2000c101904 */
[----:B------:R-:W-:Y:S05]  /*12a0*/  EXIT ;  /* 0x000000000000794d */ /* 0x000fea0003800000 */
        .weak           $__internal_0_$__cuda_sm3x_div_rn_noftz_f32_slowpath
        .type           $__internal_0_$__cuda_sm3x_div_rn_noftz_f32_slowpath,@function
        .size           $__internal_0_$__cuda_sm3x_div_rn_noftz_f32_slowpath,(.L_x_30 - $__internal_0_$__cuda_sm3x_div_rn_noftz_f32_slowpath)
$__internal_0_$__cuda_sm3x_div_rn_noftz_f32_slowpath:
[----:B------:R-:W-:Y:S01]  /*12b0*/  SHF.R.U32.HI R3, RZ, 0x17, R17 ;  /* 0x00000017ff037819 */ /* 0x000fe20000011611 */
[----:B------:R-:W-:Y:S01]  /*12c0*/  BSSY.RECONVERGENT B1, `(.L_x_18) ;  /* 0x0000062000017945 */ /* 0x000fe20003800200 */
[----:B------:R-:W-:Y:S02]  /*12d0*/  SHF.R.U32.HI R10, RZ, 0x17, R0 ;  /* 0x00000017ff0a7819 */ /* 0x000fe40000011600 */
[----:B------:R-:W-:Y:S02]  /*12e0*/  LOP3.LUT R3, R3, 0xff, RZ, 0xc0, !PT ;  /* 0x000000ff03037812 */ /* 0x000fe400078ec0ff */
[----:B------:R-:W-:Y:S02]  /*12f0*/  LOP3.LUT R10, R10, 0xff, RZ, 0xc0, !PT ;  /* 0x000000ff0a0a7812 */ /* 0x000fe400078ec0ff */
[----:B------:R-:W-:Y:S02]  /*1300*/  IADD3 R13, PT, PT, R3, -0x1, RZ ;  /* 0xffffffff030d7810 */ /* 0x000fe40007ffe0ff */
[----:B------:R-:W-:-:S02]  /*1310*/  IADD3 R16, PT, PT, R10, -0x1, RZ ;  /* 0xffffffff0a107810 */ /* 0x000fc40007ffe0ff */
[----:B------:R-:W-:-:S04]  /*1320*/  ISETP.GT.U32.AND P0, PT, R13, 0xfd, PT ;  /* 0x000000fd0d00780c */ /* 0x000fc80003f04070 */
[----:B------:R-:W-:-:S13]  /*1330*/  ISETP.GT.U32.OR P0, PT, R16, 0xfd, P0 ;  /* 0x000000fd1000780c */ /* 0x000fda0000704470 */
[----:B------:R-:W-:Y:S01]  /*1340*/  @!P0 MOV R5, RZ ;  /* 0x000000ff00058202 */ /* 0x000fe20000000f00 */
[----:B------:R-:W-:Y:S06]  /*1350*/  @!P0 BRA `(.L_x_19) ;  /* 0x00000000005c8947 */ /* 0x000fec0003800000 */
[----:B------:R-:W-:Y:S02]  /*1360*/  FSETP.GTU.FTZ.AND P0, PT, |R0|, +INF , PT ;  /* 0x7f8000000000780b */ /* 0x000fe40003f1c200 */
[----:B------:R-:W-:-:S04]  /*1370*/  FSETP.GTU.FTZ.AND P1, PT, |R17|, +INF , PT ;  /* 0x7f8000001100780b */ /* 0x000fc80003f3c200 */
[----:B------:R-:W-:-:S13]  /*1380*/  PLOP3.LUT P0, PT, P0, P1, PT, 0xf8, 0x8f ;  /* 0x00000000008f781c */ /* 0x000fda0000703f70 */
[----:B------:R-:W-:Y:S05]  /*1390*/  @P0 BRA `(.L_x_20) ;  /* 0x00000004004c0947 */ /* 0x000fea0003800000 */
[----:B------:R-:W-:-:S13]  /*13a0*/  LOP3.LUT P0, RZ, R17, 0x7fffffff, R0, 0xc8, !PT ;  /* 0x7fffffff11ff7812 */ /* 0x000fda000780c800 */
[----:B------:R-:W-:Y:S05]  /*13b0*/  @!P0 BRA `(.L_x_21) ;  /* 0x00000004003c8947 */ /* 0x000fea0003800000 */
[C---:B------:R-:W-:Y:S02]  /*13c0*/  FSETP.NEU.FTZ.AND P2, PT, |R0|.reuse, +INF , PT ;  /* 0x7f8000000000780b */ /* 0x040fe40003f5d200 */
[----:B------:R-:W-:Y:S02]  /*13d0*/  FSETP.NEU.FTZ.AND P1, PT, |R17|, +INF , PT ;  /* 0x7f8000001100780b */ /* 0x000fe40003f3d200 */
[----:B------:R-:W-:-:S11]  /*13e0*/  FSETP.NEU.FTZ.AND P0, PT, |R0|, +INF , PT ;  /* 0x7f8000000000780b */ /* 0x000fd60003f1d200 */
[----:B------:R-:W-:Y:S05]  /*13f0*/  @!P1 BRA !P2, `(.L_x_21) ;  /* 0x00000004002c9947 */ /* 0x000fea0005000000 */
[----:B------:R-:W-:-:S04]  /*1400*/  LOP3.LUT P2, RZ, R0, 0x7fffffff, RZ, 0xc0, !PT ;  /* 0x7fffffff00ff7812 */ /* 0x000fc8000784c0ff */
[----:B------:R-:W-:-:S13]  /*1410*/  PLOP3.LUT P1, PT, P1, P2, PT, 0x2f, 0xf2 ;  /* 0x0000000000f2781c */ /* 0x000fda0000f24577 */
[----:B------:R-:W-:Y:S05]  /*1420*/  @P1 BRA `(.L_x_22) ;  /* 0x0000000400181947 */ /* 0x000fea0003800000 */
[----:B------:R-:W-:-:S04]  /*1430*/  LOP3.LUT P1, RZ, R17, 0x7fffffff, RZ, 0xc0, !PT ;  /* 0x7fffffff11ff7812 */ /* 0x000fc8000782c0ff */
[----:B------:R-:W-:-:S13]  /*1440*/  PLOP3.LUT P0, PT, P0, P1, PT, 0x2f, 0xf2 ;  /* 0x0000000000f2781c */ /* 0x000fda0000702577 */
[----:B------:R-:W-:Y:S05]  /*1450*/  @P0 BRA `(.L_x_23) ;  /* 0x0000000400000947 */ /* 0x000fea0003800000 */
[----:B------:R-:W-:Y:S02]  /*1460*/  ISETP.GE.AND P0, PT, R16, RZ, PT ;  /* 0x000000ff1000720c */ /* 0x000fe40003f06270 */
[----:B------:R-:W-:-:S11]  /*1470*/  ISETP.GE.AND P1, PT, R13, RZ, PT ;  /* 0x000000ff0d00720c */ /* 0x000fd60003f26270 */
[----:B------:R-:W-:Y:S01]  /*1480*/  @P0 MOV R5, RZ ;  /* 0x000000ff00050202 */ /* 0x000fe20000000f00 */
[----:B------:R-:W-:Y:S01]  /*1490*/  @!P0 FFMA R0, R0, 1.84467440737095516160e+19, RZ ;  /* 0x5f80000000008823 */ /* 0x000fe200000000ff */
[----:B------:R-:W-:Y:S01]  /*14a0*/  @!P0 MOV R5, 0xffffffc0 ;  /* 0xffffffc000058802 */ /* 0x000fe20000000f00 */
[----:B------:R-:W-:-:S03]  /*14b0*/  @!P1 FFMA R17, R17, 1.84467440737095516160e+19, RZ ;  /* 0x5f80000011119823 */ /* 0x000fc600000000ff */
[----:B------:R-:W-:-:S07]  /*14c0*/  @!P1 IADD3 R5, PT, PT, R5, 0x40, RZ ;  /* 0x0000004005059810 */ /* 0x000fce0007ffe0ff */
.L_x_19:
[----:B------:R-:W-:Y:S01]  /*14d0*/  LEA R16, R3, 0xc0800000, 0x17 ;  /* 0xc080000003107811 */ /* 0x000fe200078eb8ff */
[----:B------:R-:W-:Y:S01]  /*14e0*/  BSSY.RECONVERGENT B2, `(.L_x_24) ;  /* 0x0000036000027945 */ /* 0x000fe20003800200 */
[----:B------:R-:W-:Y:S02]  /*14f0*/  IADD3 R10, PT, PT, R10, -0x7f, RZ ;  /* 0xffffff810a0a7810 */ /* 0x000fe40007ffe0ff */
[----:B------:R-:W-:-:S03]  /*1500*/  IADD3 R19, PT, PT, -R16, R17, RZ ;  /* 0x0000001110137210 */ /* 0x000fc60007ffe1ff */
[C---:B------:R-:W-:Y:S01]  /*1510*/  IMAD R0, R10.reuse, -0x800000, R0 ;  /* 0xff8000000a007824 */ /* 0x040fe200078e0200 */
[----:B------:R-:W0:Y:S01]  /*1520*/  MUFU.RCP R16, R19 ;  /* 0x0000001300107308 */ /* 0x000e220000001000 */
[----:B------:R-:W-:Y:S01]  /*1530*/  FADD.FTZ R13, -R19, -RZ ;  /* 0x800000ff130d7221 */ /* 0x000fe20000010100 */
[----:B------:R-:W-:-:S04]  /*1540*/  IADD3 R10, PT, PT, R10, 0x7f, -R3 ;  /* 0x0000007f0a0a7810 */ /* 0x000fc80007ffe803 */
[----:B------:R-:W-:Y:S01]  /*1550*/  IADD3 R5, PT, PT, R10, R5, RZ ;  /* 0x000000050a057210 */ /* 0x000fe20007ffe0ff */
[----:B0-----:R-:W-:-:S04]  /*1560*/  FFMA R17, R16, R13, 1 ;  /* 0x3f80000010117423 */ /* 0x001fc8000000000d */
[----:B------:R-:W-:-:S04]  /*1570*/  FFMA R17, R16, R17, R16 ;  /* 0x0000001110117223 */ /* 0x000fc80000000010 */
[----:B------:R-:W-:-:S04]  /*1580*/  FFMA R16, R0, R17, RZ ;  /* 0x0000001100107223 */ /* 0x000fc800000000ff */
[----:B------:R-:W-:-:S04]  /*1590*/  FFMA R18, R13, R16, R0 ;  /* 0x000000100d127223 */ /* 0x000fc80000000000 */
[----:B------:R-:W-:-:S04]  /*15a0*/  FFMA R18, R17, R18, R16 ;  /* 0x0000001211127223 */ /* 0x000fc80000000010 */
[----:B------:R-:W-:-:S04]  /*15b0*/  FFMA R13, R13, R18, R0 ;  /* 0x000000120d0d7223 */ /* 0x000fc80000000000 */
[----:B------:R-:W-:-:S05]  /*15c0*/  FFMA R0, R17, R13, R18 ;  /* 0x0000000d11007223 */ /* 0x000fca0000000012 */
[----:B------:R-:W-:-:S04]  /*15d0*/  SHF.R.U32.HI R3, RZ, 0x17, R0 ;  /* 0x00000017ff037819 */ /* 0x000fc80000011600 */
[----:B------:R-:W-:-:S04]  /*15e0*/  LOP3.LUT R10, R3, 0xff, RZ, 0xc0, !PT ;  /* 0x000000ff030a7812 */ /* 0x000fc800078ec0ff */
[----:B------:R-:W-:-:S04]  /*15f0*/  IADD3 R3, PT, PT, R10, R5, RZ ;  /* 0x000000050a037210 */ /* 0x000fc80007ffe0ff */
[----:B------:R-:W-:-:S04]  /*1600*/  IADD3 R10, PT, PT, R3, -0x1, RZ ;  /* 0xffffffff030a7810 */ /* 0x000fc80007ffe0ff */
[----:B------:R-:W-:-:S13]  /*1610*/  ISETP.GE.U32.AND P0, PT, R10, 0xfe, PT ;  /* 0x000000fe0a00780c */ /* 0x000fda0003f06070 */
[----:B------:R-:W-:Y:S05]  /*1620*/  @!P0 BRA `(.L_x_25) ;  /* 0x0000000000808947 */ /* 0x000fea0003800000 */
[----:B------:R-:W-:-:S13]  /*1630*/  ISETP.GT.AND P0, PT, R3, 0xfe, PT ;  /* 0x000000fe0300780c */ /* 0x000fda0003f04270 */
[----:B------:R-:W-:Y:S05]  /*1640*/  @P0 BRA `(.L_x_26) ;  /* 0x00000000006c0947 */ /* 0x000fea0003800000 */
[----:B------:R-:W-:-:S13]  /*1650*/  ISETP.GE.AND P0, PT, R3, 0x1, PT ;  /* 0x000000010300780c */ /* 0x000fda0003f06270 */
[----:B------:R-:W-:Y:S05]  /*1660*/  @P0 BRA `(.L_x_27) ;  /* 0x0000000000740947 */ /* 0x000fea0003800000 */
[----:B------:R-:W-:Y:S02]  /*1670*/  ISETP.GE.AND P0, PT, R3, -0x18, PT ;  /* 0xffffffe80300780c */ /* 0x000fe40003f06270 */
[----:B------:R-:W-:-:S11]  /*1680*/  LOP3.LUT R0, R0, 0x80000000, RZ, 0xc0, !PT ;  /* 0x8000000000007812 */ /* 0x000fd600078ec0ff */
[----:B------:R-:W-:Y:S05]  /*1690*/  @!P0 BRA `(.L_x_27) ;  /* 0x0000000000688947 */ /* 0x000fea0003800000 */
[CCC-:B------:R-:W-:Y:S01]  /*16a0*/  FFMA.RZ R5, R17.reuse, R13.reuse, R18.reuse ;  /* 0x0000000d11057223 */ /* 0x1c0fe2000000c012 */
[CCC-:B------:R-:W-:Y:S01]  /*16b0*/  FFMA.RP R10, R17.reuse, R13.reuse, R18.reuse ;  /* 0x0000000d110a7223 */ /* 0x1c0fe20000008012 */
[----:B------:R-:W-:Y:S01]  /*16c0*/  FFMA.RM R17, R17, R13, R18 ;  /* 0x0000000d11117223 */ /* 0x000fe20000004012 */
[----:B------:R-:W-:Y:S02]  /*16d0*/  IADD3 R13, PT, PT, R3, 0x20, RZ ;  /* 0x00000020030d7810 */ /* 0x000fe40007ffe0ff */
[----:B------:R-:W-:Y:S02]  /*16e0*/  LOP3.LUT R5, R5, 0x7fffff, RZ, 0xc0, !PT ;  /* 0x007fffff05057812 */ /* 0x000fe400078ec0ff */
[----:B------:R-:W-:Y:S02]  /*16f0*/  ISETP.NE.AND P2, PT, R3, RZ, PT ;  /* 0x000000ff0300720c */ /* 0x000fe40003f45270 */
[----:B------:R-:W-:Y:S02]  /*1700*/  LOP3.LUT R16, R5, 0x800000, RZ, 0xfc, !PT ;  /* 0x0080000005107812 */ /* 0x000fe400078efcff */
[----:B------:R-:W-:-:S02]  /*1710*/  ISETP.NE.AND P1, PT, R3, RZ, PT ;  /* 0x000000ff0300720c */ /* 0x000fc40003f25270 */
[----:B------:R-:W-:Y:S02]  /*1720*/  IADD3 R3, PT, PT, -R3, RZ, RZ ;  /* 0x000000ff03037210 */ /* 0x000fe40007ffe1ff */
[----:B------:R-:W-:Y:S02]  /*1730*/  SHF.L.U32 R13, R16, R13, RZ ;  /* 0x0000000d100d7219 */ /* 0x000fe400000006ff */
[----:B------:R-:W-:Y:S02]  /*1740*/  FSETP.NEU.FTZ.AND P0, PT, R10, R17, PT ;  /* 0x000000110a00720b */ /* 0x000fe40003f1d000 */
[----:B------:R-:W-:Y:S02]  /*1750*/  SEL R3, R3, RZ, P2 ;  /* 0x000000ff03037207 */ /* 0x000fe40001000000 */
[----:B------:R-:W-:Y:S02]  /*1760*/  ISETP.NE.AND P1, PT, R13, RZ, P1 ;  /* 0x000000ff0d00720c */ /* 0x000fe40000f25270 */
[----:B------:R-:W-:-:S02]  /*1770*/  SHF.R.U32.HI R16, RZ, R3, R16 ;  /* 0x00000003ff107219 */ /* 0x000fc40000011610 */
[----:B------:R-:W-:Y:S02]  /*1780*/  PLOP3.LUT P0, PT, P0, P1, PT, 0xf8, 0x8f ;  /* 0x00000000008f781c */ /* 0x000fe40000703f70 */
[----:B------:R-:W-:Y:S02]  /*1790*/  SHF.R.U32.HI R3, RZ, 0x1, R16 ;  /* 0x00000001ff037819 */ /* 0x000fe40000011610 */
[----:B------:R-:W-:-:S04]  /*17a0*/  SEL R10, RZ, 0x1, !P0 ;  /* 0x00000001ff0a7807 */ /* 0x000fc80004000000 */
[----:B------:R-:W-:-:S04]  /*17b0*/  LOP3.LUT R5, R10, 0x1, R3, 0xf8, !PT ;  /* 0x000000010a057812 */ /* 0x000fc800078ef803 */
[----:B------:R-:W-:-:S04]  /*17c0*/  LOP3.LUT R16, R5, R16, RZ, 0xc0, !PT ;  /* 0x0000001005107212 */ /* 0x000fc800078ec0ff */
[----:B------:R-:W-:-:S04]  /*17d0*/  IADD3 R3, PT, PT, R3, R16, RZ ;  /* 0x0000001003037210 */ /* 0x000fc80007ffe0ff */
[----:B------:R-:W-:Y:S01]  /*17e0*/  LOP3.LUT R0, R3, R0, RZ, 0xfc, !PT ;  /* 0x0000000003007212 */ /* 0x000fe200078efcff */
[----:B------:R-:W-:Y:S06]  /*17f0*/  BRA `(.L_x_27) ;  /* 0x0000000000107947 */ /* 0x000fec0003800000 */
.L_x_26:
[----:B------:R-:W-:-:S04]  /*1800*/  LOP3.LUT R0, R0, 0x80000000, RZ, 0xc0, !PT ;  /* 0x8000000000007812 */ /* 0x000fc800078ec0ff */
[----:B------:R-:W-:Y:S01]  /*1810*/  LOP3.LUT R0, R0, 0x7f800000, RZ, 0xfc, !PT ;  /* 0x7f80000000007812 */ /* 0x000fe200078efcff */
[----:B------:R-:W-:Y:S06]  /*1820*/  BRA `(.L_x_27) ;  /* 0x0000000000047947 */ /* 0x000fec0003800000 */
.L_x_25:
[----:B------:R-:W-:-:S07]  /*1830*/  LEA R0, R5, R0, 0x17 ;  /* 0x0000000005007211 */ /* 0x000fce00078eb8ff */
.L_x_27:
[----:B------:R-:W-:Y:S05]  /*1840*/  BSYNC.RECONVERGENT B2 ;  /* 0x0000000000027941 */ /* 0x000fea0003800200 */
.L_x_24:
[----:B------:R-:W-:Y:S05]  /*1850*/  BRA `(.L_x_28) ;  /* 0x0000000000207947 */ /* 0x000fea0003800000 */
.L_x_23:
[----:B------:R-:W-:-:S04]  /*1860*/  LOP3.LUT R0, R17, 0x80000000, R0, 0x48, !PT ;  /* 0x8000000011007812 */ /* 0x000fc800078e4800 */
[----:B------:R-:W-:Y:S01]  /*1870*/  LOP3.LUT R0, R0, 0x7f800000, RZ, 0xfc, !PT ;  /* 0x7f80000000007812 */ /* 0x000fe200078efcff */
[----:B------:R-:W-:Y:S06]  /*1880*/  BRA `(.L_x_28) ;  /* 0x0000000000147947 */ /* 0x000fec0003800000 */
.L_x_22:
[----:B------:R-:W-:Y:S01]  /*1890*/  LOP3.LUT R0, R17, 0x80000000, R0, 0x48, !PT ;  /* 0x8000000011007812 */ /* 0x000fe200078e4800 */
[----:B------:R-:W-:Y:S06]  /*18a0*/  BRA `(.L_x_28) ;  /* 0x00000000000c7947 */ /* 0x000fec0003800000 */
.L_x_21:
[----:B------:R-:W0:Y:S01]  /*18b0*/  MUFU.RSQ R0, -QNAN ;  /* 0xffc0000000007908 */ /* 0x000e220000001400 */
[----:B------:R-:W-:Y:S05]  /*18c0*/  BRA `(.L_x_28) ;  /* 0x0000000000047947 */ /* 0x000fea0003800000 */
.L_x_20:
[----:B------:R-:W-:-:S07]  /*18d0*/  FADD.FTZ R0, R0, R17 ;  /* 0x0000001100007221 */ /* 0x000fce0000010000 */
.L_x_28:
[----:B------:R-:W-:Y:S05]  /*18e0*/  BSYNC.RECONVERGENT B1 ;  /* 0x0000000000017941 */ /* 0x000fea0003800200 */
.L_x_18:
[----:B------:R-:W-:-:S04]  /*18f0*/  HFMA2 R5, -RZ, RZ, 0, 0 ;  /* 0x00000000ff057431 */ /* 0x000fc800000001ff */
[----:B0-----:R-:W-:Y:S05]  /*1900*/  RET.REL.NODEC R4 `(_Z9integratePfS_S_S_S_S_S_S_S_S_) ;  /* 0xffffffe404bc7950 */ /* 0x001fea0003c3ffff */
.L_x_29:
[----:B------:R-:W-:-:S00]  /*1910*/  BRA `(.L_x_29) ;  /* 0xfffffffc00fc7947 */ /* 0x000fc0000383ffff */
[----:B------:R-:W-:-:S00]  /*1920*/  NOP ;  /* 0x0000000000007918 */ /* 0x000fc00000000000 */
        /* <DEDUP_REMOVED lines=13> */
.L_x_30:


//--------------------- .nv.shared.reserved.0     --------------------------
	.section	.nv.shared.reserved.0,"aw",@nobits
	.weak		__nv_reservedSMEM_offset_0_alias
	.size		__nv_reservedSMEM_offset_0_alias, 0, 64
	.other		__nv_reservedSMEM_offset_0_alias,@"STO_CUDA_RESERVED_SHARED STV_DEFAULT"
__nv_reservedSMEM_offset_0_alias:
	.zero		0
	.zero		64


//--------------------- .nv.constant0._Z9integratePfS_S_S_S_S_S_S_S_S_ --------------------------
	.section	.nv.constant0._Z9integratePfS_S_S_S_S_S_S_S_S_,"a",@progbits
	.sectionflags	@""
	.align	4
.nv.constant0._Z9integratePfS_S_S_S_S_S_S_S_S_:
	.zero		976


//--------------------- SYMBOLS --------------------------

	.type		.nv.reservedSmem.offset0,@object
	.size		.nv.reservedSmem.offset0,0x4
